	.headerflags	@"EF_CUDA_TEXMODE_UNIFIED EF_CUDA_64BIT_ADDRESS EF_CUDA_ACCELERATORS EF_CUDA_SM90 EF_CUDA_VIRTUAL_SM(EF_CUDA_SM90)"
	.elftype	@"ET_EXEC"


//--------------------- .nv.info                  --------------------------
	.section	.nv.info,"",@"SHT_CUDA_INFO"
	.align	4


	//----- nvinfo : EIATTR_REGCOUNT
	.align		4
        /*0000*/ 	.byte	0x04, 0x2f
        /*0002*/ 	.short	(.L_1 - .L_0)
	.align		4
.L_0:
        /*0004*/ 	.word	index@(triton_poi_fused_max_pool2d_with_indices_17)
        /*0008*/ 	.word	0x00000057


	//----- nvinfo : EIATTR_MIN_STACK_SIZE
	.align		4
.L_1:
        /*000c*/ 	.byte	0x04, 0x12
        /*000e*/ 	.short	(.L_3 - .L_2)
	.align		4
.L_2:
        /*0010*/ 	.word	index@(triton_poi_fused_max_pool2d_with_indices_17)
        /*0014*/ 	.word	0x00000000


	//----- nvinfo : EIATTR_FRAME_SIZE
	.align		4
.L_3:
        /*0018*/ 	.byte	0x04, 0x11
        /*001a*/ 	.short	(.L_5 - .L_4)
	.align		4
.L_4:
        /*001c*/ 	.word	index@(triton_poi_fused_max_pool2d_with_indices_17)
        /*0020*/ 	.word	0x00000000


	//----- nvinfo : EIATTR_MIN_STACK_SIZE
	.align		4
.L_5:
        /*0024*/ 	.byte	0x04, 0x12
        /*0026*/ 	.short	(.L_7 - .L_6)
	.align		4
.L_6:
        /*0028*/ 	.word	index@(triton_poi_fused_max_pool2d_with_indices_17)
        /*002c*/ 	.word	0x00000000
.L_7:


//--------------------- .nv.info.triton_poi_fused_max_pool2d_with_indices_17 --------------------------
	.section	.nv.info.triton_poi_fused_max_pool2d_with_indices_17,"",@"SHT_CUDA_INFO"
	.sectionflags	@""
	.align	4


	//----- nvinfo : EIATTR_CUDA_API_VERSION
	.align		4
        /*0000*/ 	.byte	0x04, 0x37
        /*0002*/ 	.short	(.L_9 - .L_8)
.L_8:
        /*0004*/ 	.word	0x0000007c


	//----- nvinfo : EIATTR_KPARAM_INFO
	.align		4
.L_9:
        /*0008*/ 	.byte	0x04, 0x17
        /*000a*/ 	.short	(.L_11 - .L_10)
.L_10:
        /*000c*/ 	.word	0x00000000
        /*0010*/ 	.short	0x0004
        /*0012*/ 	.short	0x001c
        /*0014*/ 	.byte	0x00, 0xf0, 0x11, 0x00


	//----- nvinfo : EIATTR_KPARAM_INFO
	.align		4
.L_11:
        /*0018*/ 	.byte	0x04, 0x17
        /*001a*/ 	.short	(.L_13 - .L_12)
.L_12:
        /*001c*/ 	.word	0x00000000
        /*0020*/ 	.short	0x0003
        /*0022*/ 	.short	0x0018
        /*0024*/ 	.byte	0x00, 0xf0, 0x11, 0x00


	//----- nvinfo : EIATTR_KPARAM_INFO
	.align		4
.L_13:
        /*0028*/ 	.byte	0x04, 0x17
        /*002a*/ 	.short	(.L_15 - .L_14)
.L_14:
        /*002c*/ 	.word	0x00000000
        /*0030*/ 	.short	0x0002
        /*0032*/ 	.short	0x0010
        /*0034*/ 	.byte	0x00, 0xf4, 0x21, 0x00


	//----- nvinfo : EIATTR_KPARAM_INFO
	.align		4
.L_15:
        /*0038*/ 	.byte	0x04, 0x17
        /*003a*/ 	.short	(.L_17 - .L_16)
.L_16:
        /*003c*/ 	.word	0x00000000
        /*0040*/ 	.short	0x0001
        /*0042*/ 	.short	0x0008
        /*0044*/ 	.byte	0x00, 0xf4, 0x21, 0x00


	//----- nvinfo : EIATTR_KPARAM_INFO
	.align		4
.L_17:
        /*0048*/ 	.byte	0x04, 0x17
        /*004a*/ 	.short	(.L_19 - .L_18)
.L_18:
        /*004c*/ 	.word	0x00000000
        /*0050*/ 	.short	0x0000
        /*0052*/ 	.short	0x0000
        /*0054*/ 	.byte	0x00, 0xf4, 0x21, 0x00


	//----- nvinfo : EIATTR_SPARSE_MMA_MASK
	.align		4
.L_19:
        /*0058*/ 	.byte	0x03, 0x50
        /*005a*/ 	.short	0x0000


	//----- nvinfo : EIATTR_MAXREG_COUNT
	.align		4
        /*005c*/ 	.byte	0x03, 0x1b
        /*005e*/ 	.short	0x00ff


	//----- nvinfo : EIATTR_EXIT_INSTR_OFFSETS
	.align		4
        /*0060*/ 	.byte	0x04, 0x1c
        /*0062*/ 	.short	(.L_21 - .L_20)


	//   ....[0]....
.L_20:
        /*0064*/ 	.word	0x00003340


	//   ....[1]....
        /*0068*/ 	.word	0x00003360


	//----- nvinfo : EIATTR_REQNTID
	.align		4
.L_21:
        /*006c*/ 	.byte	0x04, 0x10
        /*006e*/ 	.short	(.L_23 - .L_22)
.L_22:
        /*0070*/ 	.word	0x00000080
        /*0074*/ 	.word	0x00000001
        /*0078*/ 	.word	0x00000001


	//----- nvinfo : EIATTR_CBANK_PARAM_SIZE
	.align		4
.L_23:
        /*007c*/ 	.byte	0x03, 0x19
        /*007e*/ 	.short	0x0020


	//----- nvinfo : EIATTR_PARAM_CBANK
	.align		4
        /*0080*/ 	.byte	0x04, 0x0a
        /*0082*/ 	.short	(.L_25 - .L_24)
	.align		4
.L_24:
        /*0084*/ 	.word	index@(.nv.constant0.triton_poi_fused_max_pool2d_with_indices_17)
        /*0088*/ 	.short	0x0210
        /*008a*/ 	.short	0x0020


	//----- nvinfo : EIATTR_SW_WAR
	.align		4
.L_25:
        /*008c*/ 	.byte	0x04, 0x36
        /*008e*/ 	.short	(.L_27 - .L_26)
.L_26:
        /*0090*/ 	.word	0x00000008
.L_27:


//--------------------- .nv.callgraph             --------------------------
	.section	.nv.callgraph,"",@"SHT_CUDA_CALLGRAPH"
	.align	4
	.sectionentsize	8
	.align		4
        /*0000*/ 	.word	0x00000000
	.align		4
        /*0004*/ 	.word	0xffffffff
	.align		4
        /*0008*/ 	.word	0x00000000
	.align		4
        /*000c*/ 	.word	0xfffffffe
	.align		4
        /*0010*/ 	.word	0x00000000
	.align		4
        /*0014*/ 	.word	0xfffffffd
	.align		4
        /*0018*/ 	.word	0x00000000
	.align		4
        /*001c*/ 	.word	0xfffffffc


//--------------------- .text.triton_poi_fused_max_pool2d_with_indices_17 --------------------------
	.section	.text.triton_poi_fused_max_pool2d_with_indices_17,"ax",@progbits
	.sectionflags	@"SHF_BARRIERS=1"
	.align	128
        .global         triton_poi_fused_max_pool2d_with_indices_17
        .type           triton_poi_fused_max_pool2d_with_indices_17,@function
        .size           triton_poi_fused_max_pool2d_with_indices_17,(.L_x_1 - triton_poi_fused_max_pool2d_with_indices_17)
        .other          triton_poi_fused_max_pool2d_with_indices_17,@"STO_CUDA_ENTRY STV_DEFAULT"
triton_poi_fused_max_pool2d_with_indices_17:
.text.triton_poi_fused_max_pool2d_with_indices_17:
[----:B------:R-:W0:Y:S01]  /*0000*/  LDC R1, c[0x0][0x28] ;  /* 0x00000a00ff017b82 */ /* 0x000e220000000800 */
[----:B------:R-:W1:Y:S07]  /*0010*/  S2R R0, SR_TID.X ;  /* 0x0000000000007919 */ /* 0x000e6e0000002100 */
[----:B------:R-:W2:Y:S01]  /*0020*/  LDC.64 R22, c[0x0][0x210] ;  /* 0x00008400ff167b82 */ /* 0x000ea20000000a00 */
[----:B------:R-:W-:Y:S02]  /*0030*/  CS2R R24, SRZ ;  /* 0x0000000000187805 */ /* 0x000fe4000001ff00 */
[----:B------:R-:W-:Y:S01]  /*0040*/  CS2R R26, SRZ ;  /* 0x00000000001a7805 */ /* 0x000fe2000001ff00 */
[----:B------:R-:W3:Y:S01]  /*0050*/  S2R R3, SR_CTAID.Y ;  /* 0x0000000000037919 */ /* 0x000ee20000002600 */
[----:B------:R-:W-:Y:S01]  /*0060*/  ULDC.64 UR6, c[0x0][0x208] ;  /* 0x0000820000067ab9 */ /* 0x000fe20000000a00 */
[----:B------:R-:W4:Y:S01]  /*0070*/  S2R R10, SR_CTAID.X ;  /* 0x00000000000a7919 */ /* 0x000f220000002500 */
[----:B-1----:R-:W-:Y:S01]  /*0080*/  SHF.R.U32.HI R4, RZ, 0x6, R0 ;  /* 0x00000006ff047819 */ /* 0x002fe20000011600 */
[----:B---3--:R-:W-:-:S03]  /*0090*/  IMAD.SHL.U32 R3, R3, 0x2, RZ ;  /* 0x0000000203037824 */ /* 0x008fc600078e00ff */
[----:B------:R-:W-:-:S04]  /*00a0*/  SGXT.U32 R4, R4, 0x1 ;  /* 0x000000010404781a */ /* 0x000fc80000000000 */
[----:B------:R-:W-:-:S05]  /*00b0*/  LOP3.LUT R4, R3, R4, RZ, 0xfc, !PT ;  /* 0x0000000403047212 */ /* 0x000fca00078efcff */
[----:B------:R-:W-:-:S05]  /*00c0*/  IMAD.HI R2, R4, 0x38e38e39, RZ ;  /* 0x38e38e3904027827 */ /* 0x000fca00078e02ff */
[----:B------:R-:W-:-:S04]  /*00d0*/  SHF.R.S32.HI R5, RZ, 0x1, R2 ;  /* 0x00000001ff057819 */ /* 0x000fc80000011402 */
[----:B------:R-:W-:Y:S01]  /*00e0*/  LEA.HI R5, R2, R5, RZ, 0x1 ;  /* 0x0000000502057211 */ /* 0x000fe200078f08ff */
[----:B------:R-:W-:-:S04]  /*00f0*/  IMAD.HI R2, R4, 0x1948b0fd, RZ ;  /* 0x1948b0fd04027827 */ /* 0x000fc800078e02ff */
[----:B------:R-:W-:Y:S01]  /*0100*/  IMAD.HI R6, R5, 0x38e38e39, RZ ;  /* 0x38e38e3905067827 */ /* 0x000fe200078e02ff */
[----:B------:R-:W-:-:S03]  /*0110*/  SHF.R.U32.HI R7, RZ, 0x1f, R2 ;  /* 0x0000001fff077819 */ /* 0x000fc60000011602 */
[----:B------:R-:W-:Y:S01]  /*0120*/  IMAD R41, R5, -0x9, R4 ;  /* 0xfffffff705297824 */ /* 0x000fe200078e0204 */
[----:B------:R-:W-:Y:S02]  /*0130*/  SHF.R.S32.HI R9, RZ, 0x1, R6 ;  /* 0x00000001ff097819 */ /* 0x000fe40000011406 */
[----:B------:R-:W-:Y:S01]  /*0140*/  LEA.HI.SX32 R7, R2, R7, 0x1d ;  /* 0x0000000702077211 */ /* 0x000fe200078feaff */
[----:B------:R-:W-:Y:S01]  /*0150*/  IMAD.SHL.U32 R30, R41, 0x400, RZ ;  /* 0x00000400291e7824 */ /* 0x000fe200078e00ff */
[----:B------:R-:W-:Y:S01]  /*0160*/  LEA.HI R12, R6, R9, RZ, 0x1 ;  /* 0x00000009060c7211 */ /* 0x000fe200078f08ff */
[----:B------:R-:W-:Y:S01]  /*0170*/  IMAD.SHL.U32 R2, R0, 0x8, RZ ;  /* 0x0000000800027824 */ /* 0x000fe200078e00ff */
[----:B------:R-:W-:Y:S01]  /*0180*/  CS2R R8, SRZ ;  /* 0x0000000000087805 */ /* 0x000fe2000001ff00 */
[----:B------:R-:W-:Y:S02]  /*0190*/  IMAD R30, R7, 0x24200, R30 ;  /* 0x00024200071e7824 */ /* 0x000fe400078e021e */
[----:B------:R-:W-:-:S02]  /*01a0*/  IMAD R12, R12, -0x9, R5 ;  /* 0xfffffff70c0c7824 */ /* 0x000fc400078e0205 */
[----:B----4-:R-:W-:Y:S01]  /*01b0*/  IMAD.SHL.U32 R5, R10, 0x200, RZ ;  /* 0x000002000a057824 */ /* 0x010fe200078e00ff */
[----:B------:R-:W-:Y:S01]  /*01c0*/  CS2R R10, SRZ ;  /* 0x00000000000a7805 */ /* 0x000fe2000001ff00 */
[----:B------:R-:W-:Y:S01]  /*01d0*/  VIADD R50, R30, 0xffffdc00 ;  /* 0xffffdc001e327836 */ /* 0x000fe20000000000 */
[----:B------:R-:W-:Y:S01]  /*01e0*/  ISETP.GT.AND P0, PT, R12, RZ, PT ;  /* 0x000000ff0c00720c */ /* 0x000fe20003f04270 */
[----:B------:R-:W-:Y:S01]  /*01f0*/  VIADD R58, R30, 0xffffde00 ;  /* 0xffffde001e3a7836 */ /* 0x000fe20000000000 */
[----:B------:R-:W-:Y:S02]  /*0200*/  LOP3.LUT R7, R5, 0x1f8, R2, 0xf8, !PT ;  /* 0x000001f805077812 */ /* 0x000fe400078ef802 */
[C---:B------:R-:W-:Y:S02]  /*0210*/  ISETP.GT.AND P1, PT, R41.reuse, RZ, P0 ;  /* 0x000000ff2900720c */ /* 0x040fe40000724270 */
[----:B------:R-:W-:Y:S01]  /*0220*/  ISETP.GT.AND P0, PT, R41, -0x1, P0 ;  /* 0xffffffff2900780c */ /* 0x000fe20000704270 */
[C---:B------:R-:W-:Y:S01]  /*0230*/  IMAD.IADD R13, R7.reuse, 0x1, R50 ;  /* 0x00000001070d7824 */ /* 0x040fe200078e0232 */
[C---:B------:R-:W-:Y:S01]  /*0240*/  ISETP.LT.AND P1, PT, R7.reuse, 0x200, P1 ;  /* 0x000002000700780c */ /* 0x040fe20000f21270 */
[C---:B------:R-:W-:Y:S01]  /*0250*/  IMAD.IADD R15, R7.reuse, 0x1, R58 ;  /* 0x00000001070f7824 */ /* 0x040fe200078e023a */
[----:B------:R-:W-:Y:S01]  /*0260*/  ISETP.LT.AND P0, PT, R7, 0x200, P0 ;  /* 0x000002000700780c */ /* 0x000fe20000701270 */
[----:B------:R-:W-:Y:S01]  /*0270*/  IMAD R13, R12, 0x4400, R13 ;  /* 0x000044000c0d7824 */ /* 0x000fe200078e020d */
[----:B------:R-:W-:Y:S01]  /*0280*/  ISETP.LT.AND P2, PT, R4, 0x144, P1 ;  /* 0x000001440400780c */ /* 0x000fe20000f41270 */
[----:B------:R-:W-:Y:S01]  /*0290*/  IMAD R17, R12, 0x4400, R15 ;  /* 0x000044000c117824 */ /* 0x000fe200078e020f */
[----:B------:R-:W-:Y:S01]  /*02a0*/  ISETP.LT.AND P0, PT, R4, 0x144, P0 ;  /* 0x000001440400780c */ /* 0x000fe20000701270 */
[----:B--2---:R-:W-:Y:S01]  /*02b0*/  IMAD.WIDE R14, R13, 0x4, R22 ;  /* 0x000000040d0e7825 */ /* 0x004fe200078e0216 */
[----:B------:R-:W-:-:S03]  /*02c0*/  P2R R40, PR, RZ, 0x4 ;  /* 0x00000004ff287803 */ /* 0x000fc60000000000 */
[----:B------:R-:W-:-:S06]  /*02d0*/  IMAD.WIDE R16, R17, 0x4, R22 ;  /* 0x0000000411107825 */ /* 0x000fcc00078e0216 */
[----:B------:R-:W2:Y:S04]  /*02e0*/  @P2 LDG.E.EL.128 R8, desc[UR6][R14.64] ;  /* 0x000000060e082981 */ /* 0x000ea8000c2e1d00 */
[----:B------:R-:W3:Y:S01]  /*02f0*/  @P0 LDG.E.EL.128 R24, desc[UR6][R16.64] ;  /* 0x0000000610180981 */ /* 0x000ee2000c2e1d00 */
[----:B------:R-:W-:Y:S01]  /*0300*/  P2R R49, PR, RZ, 0x1 ;  /* 0x00000001ff317803 */ /* 0x000fe20000000000 */
[----:B------:R-:W-:Y:S01]  /*0310*/  VIADD R60, R30, 0xffffe000 ;  /* 0xffffe0001e3c7836 */ /* 0x000fe20000000000 */
[----:B--2---:R-:W-:Y:S02]  /*0320*/  SEL R13, R8, 0xff800000, P2 ;  /* 0xff800000080d7807 */ /* 0x004fe40001000000 */
[----:B------:R-:W-:Y:S02]  /*0330*/  SEL R9, R9, 0xff800000, P2 ;  /* 0xff80000009097807 */ /* 0x000fe40001000000 */
[----:B---3--:R-:W-:-:S02]  /*0340*/  SEL R2, R24, 0xff800000, P0 ;  /* 0xff80000018027807 */ /* 0x008fc40000000000 */
[----:B------:R-:W-:Y:S02]  /*0350*/  SEL R6, R25, 0xff800000, P0 ;  /* 0xff80000019067807 */ /* 0x000fe40000000000 */
[----:B------:R-:W-:Y:S02]  /*0360*/  CS2R R24, SRZ ;  /* 0x0000000000187805 */ /* 0x000fe4000001ff00 */
[----:B------:R-:W-:Y:S02]  /*0370*/  FSETP.GT.AND P4, PT, R2, R13, PT ;  /* 0x0000000d0200720b */ /* 0x000fe40003f84000 */
[----:B------:R-:W-:Y:S02]  /*0380*/  FSETP.GT.AND P3, PT, R6, R9, PT ;  /* 0x000000090600720b */ /* 0x000fe40003f64000 */
[----:B------:R-:W-:Y:S02]  /*0390*/  SEL R10, R10, 0xff800000, P2 ;  /* 0xff8000000a0a7807 */ /* 0x000fe40001000000 */
[----:B------:R-:W-:-:S02]  /*03a0*/  SEL R21, R26, 0xff800000, P0 ;  /* 0xff8000001a157807 */ /* 0x000fc40000000000 */
[----:B------:R-:W-:Y:S02]  /*03b0*/  SEL R8, R11, 0xff800000, P2 ;  /* 0xff8000000b087807 */ /* 0x000fe40001000000 */
[C---:B------:R-:W-:Y:S02]  /*03c0*/  FSETP.NAN.AND P1, PT, R2.reuse, R2, PT ;  /* 0x000000020200720b */ /* 0x040fe40003f28000 */
[----:B------:R-:W-:Y:S02]  /*03d0*/  FSETP.GT.AND P2, PT, R21, R10, PT ;  /* 0x0000000a1500720b */ /* 0x000fe40003f44000 */
[----:B------:R-:W-:Y:S02]  /*03e0*/  SEL R11, R27, 0xff800000, P0 ;  /* 0xff8000001b0b7807 */ /* 0x000fe40000000000 */
[----:B------:R-:W-:Y:S02]  /*03f0*/  CS2R R26, SRZ ;  /* 0x00000000001a7805 */ /* 0x000fe4000001ff00 */
[----:B------:R-:W-:-:S02]  /*0400*/  @!P4 SEL R2, R2, R13, P1 ;  /* 0x0000000d0202c207 */ /* 0x000fc40000800000 */
[C---:B------:R-:W-:Y:S02]  /*0410*/  FSETP.NAN.AND P1, PT, R6.reuse, R6, PT ;  /* 0x000000060600720b */ /* 0x040fe40003f28000 */
[----:B------:R-:W-:Y:S02]  /*0420*/  FSETP.GT.AND P0, PT, R11, R8, PT ;  /* 0x000000080b00720b */ /* 0x000fe40003f04000 */
[----:B------:R-:W-:Y:S01]  /*0430*/  @!P3 SEL R6, R6, R9, P1 ;  /* 0x000000090606b207 */ /* 0x000fe20000800000 */
[----:B------:R-:W-:Y:S01]  /*0440*/  IMAD.IADD R9, R7, 0x1, R60 ;  /* 0x0000000107097824 */ /* 0x000fe200078e023c */
[C---:B------:R-:W-:Y:S02]  /*0450*/  FSETP.NAN.AND P1, PT, R21.reuse, R21, PT ;  /* 0x000000151500720b */ /* 0x040fe40003f28000 */
[----:B------:R-:W-:Y:S01]  /*0460*/  P2R R13, PR, RZ, 0x4 ;  /* 0x00000004ff0d7803 */ /* 0x000fe20000000000 */
[----:B------:R-:W-:Y:S01]  /*0470*/  IMAD R9, R12, 0x4400, R9 ;  /* 0x000044000c097824 */ /* 0x000fe200078e0209 */
[----:B------:R-:W-:-:S02]  /*0480*/  @!P2 SEL R21, R21, R10, P1 ;  /* 0x0000000a1515a207 */ /* 0x000fc40000800000 */
[C---:B------:R-:W-:Y:S02]  /*0490*/  FSETP.NAN.AND P1, PT, R11.reuse, R11, PT ;  /* 0x0000000b0b00720b */ /* 0x040fe40003f28000 */
[----:B------:R-:W-:Y:S02]  /*04a0*/  P2R R10, PR, RZ, 0x1 ;  /* 0x00000001ff0a7803 */ /* 0x000fe40000000000 */
[----:B------:R-:W-:Y:S02]  /*04b0*/  @!P0 SEL R11, R11, R8, P1 ;  /* 0x000000080b0b8207 */ /* 0x000fe40000800000 */
[C---:B------:R-:W-:Y:S02]  /*04c0*/  ISETP.GT.AND P1, PT, R41.reuse, -0x1, PT ;  /* 0xffffffff2900780c */ /* 0x040fe40003f24270 */
[----:B------:R-:W-:Y:S02]  /*04d0*/  LEA R8, R41, 0x1, 0x1 ;  /* 0x0000000129087811 */ /* 0x000fe400078e08ff */
[----:B------:R-:W-:-:S02]  /*04e0*/  P2R R18, PR, RZ, 0x8 ;  /* 0x00000008ff127803 */ /* 0x000fc40000000000 */
[----:B------:R-:W-:Y:S01]  /*04f0*/  ISETP.LT.AND P0, PT, R8, 0x11, P1 ;  /* 0x000000110800780c */ /* 0x000fe20000f01270 */
[----:B------:R-:W-:Y:S01]  /*0500*/  IMAD.WIDE R8, R9, 0x4, R22 ;  /* 0x0000000409087825 */ /* 0x000fe200078e0216 */
[C---:B------:R-:W-:Y:S02]  /*0510*/  ISETP.GT.AND P6, PT, R12.reuse, -0x1, PT ;  /* 0xffffffff0c00780c */ /* 0x040fe40003fc4270 */
[----:B------:R-:W-:Y:S01]  /*0520*/  ISETP.GT.AND P1, PT, R12, RZ, P0 ;  /* 0x000000ff0c00720c */ /* 0x000fe20000724270 */
[C---:B------:R-:W-:Y:S01]  /*0530*/  VIADD R62, R30.reuse, 0xfffffe00 ;  /* 0xfffffe001e3e7836 */ /* 0x040fe20000000000 */
[----:B------:R-:W-:Y:S02]  /*0540*/  P2R R19, PR, RZ, 0x10 ;  /* 0x00000010ff137803 */ /* 0x000fe40000000000 */
[----:B------:R-:W-:Y:S01]  /*0550*/  ISETP.LT.AND P1, PT, R7, 0x200, P1 ;  /* 0x000002000700780c */ /* 0x000fe20000f21270 */
[----:B------:R-:W-:Y:S01]  /*0560*/  VIADD R56, R30, 0x200 ;  /* 0x000002001e387836 */ /* 0x000fe20000000000 */
[----:B------:R-:W-:-:S02]  /*0570*/  P2R R35, PR, RZ, 0x1 ;  /* 0x00000001ff237803 */ /* 0x000fc40000000000 */
[----:B------:R-:W-:-:S13]  /*0580*/  ISETP.LT.AND P1, PT, R4, 0x144, P1 ;  /* 0x000001440400780c */ /* 0x000fda0000f21270 */
[----:B------:R1:W2:Y:S01]  /*0590*/  @P1 LDG.E.EL.128 R24, desc[UR6][R8.64] ;  /* 0x0000000608181981 */ /* 0x0002a2000c2e1d00 */
[----:B------:R-:W-:Y:S01]  /*05a0*/  P2R R59, PR, RZ, 0x2 ;  /* 0x00000002ff3b7803 */ /* 0x000fe20000000000 */
[----:B-1----:R-:W-:-:S04]  /*05b0*/  IMAD.IADD R9, R7, 0x1, R62 ;  /* 0x0000000107097824 */ /* 0x002fc800078e023e */
[----:B------:R-:W-:-:S04]  /*05c0*/  IMAD R9, R12, 0x4400, R9 ;  /* 0x000044000c097824 */ /* 0x000fc800078e0209 */
[----:B------:R-:W-:Y:S01]  /*05d0*/  IMAD.WIDE R8, R9, 0x4, R22 ;  /* 0x0000000409087825 */ /* 0x000fe200078e0216 */
[----:B--2---:R-:W-:Y:S02]  /*05e0*/  SEL R32, R27, 0xff800000, P1 ;  /* 0xff8000001b207807 */ /* 0x004fe40000800000 */
[----:B------:R-:W-:Y:S02]  /*05f0*/  SEL R28, R26, 0xff800000, P1 ;  /* 0xff8000001a1c7807 */ /* 0x000fe40000800000 */
[----:B------:R-:W-:Y:S02]  /*0600*/  CS2R R26, SRZ ;  /* 0x00000000001a7805 */ /* 0x000fe4000001ff00 */
[-C--:B------:R-:W-:Y:S02]  /*0610*/  FSETP.NAN.AND P2, PT, R32, R32.reuse, PT ;  /* 0x000000202000720b */ /* 0x080fe40003f48000 */
[----:B------:R-:W-:-:S04]  /*0620*/  FSETP.GEU.AND P3, PT, R11, R32, PT ;  /* 0x000000200b00720b */ /* 0x000fc80003f6e000 */
[----:B------:R-:W-:-:S07]  /*0630*/  P2R R20, PR, RZ, 0x8 ;  /* 0x00000008ff147803 */ /* 0x000fce0000000000 */
[----:B------:R-:W-:Y:S02]  /*0640*/  @!P2 SEL R32, R32, R11, !P3 ;  /* 0x0000000b2020a207 */ /* 0x000fe40005800000 */
[-C--:B------:R-:W-:Y:S02]  /*0650*/  FSETP.NAN.AND P2, PT, R28, R28.reuse, PT ;  /* 0x0000001c1c00720b */ /* 0x080fe40003f48000 */
[----:B------:R-:W-:Y:S02]  /*0660*/  FSETP.GEU.AND P3, PT, R21, R28, PT ;  /* 0x0000001c1500720b */ /* 0x000fe40003f6e000 */
[----:B------:R-:W-:Y:S02]  /*0670*/  SEL R11, R24, 0xff800000, P1 ;  /* 0xff800000180b7807 */ /* 0x000fe40000800000 */
[----:B------:R-:W-:-:S07]  /*0680*/  P2R R16, PR, RZ, 0x8 ;  /* 0x00000008ff107803 */ /* 0x000fce0000000000 */
[----:B------:R-:W-:Y:S02]  /*0690*/  @!P2 SEL R28, R28, R21, !P3 ;  /* 0x000000151c1ca207 */ /* 0x000fe40005800000 */
[----:B------:R-:W-:Y:S02]  /*06a0*/  SEL R21, R25, 0xff800000, P1 ;  /* 0xff80000019157807 */ /* 0x000fe40000800000 */
[----:B------:R-:W-:Y:S02]  /*06b0*/  CS2R R24, SRZ ;  /* 0x0000000000187805 */ /* 0x000fe4000001ff00 */
[-C--:B------:R-:W-:Y:S02]  /*06c0*/  FSETP.NAN.AND P2, PT, R21, R21.reuse, PT ;  /* 0x000000151500720b */ /* 0x080fe40003f48000 */
[----:B------:R-:W-:-:S04]  /*06d0*/  FSETP.GEU.AND P3, PT, R6, R21, PT ;  /* 0x000000150600720b */ /* 0x000fc80003f6e000 */
[----:B------:R-:W-:-:S07]  /*06e0*/  P2R R17, PR, RZ, 0x8 ;  /* 0x00000008ff117803 */ /* 0x000fce0000000000 */
[----:B------:R-:W-:Y:S02]  /*06f0*/  @!P2 SEL R21, R21, R6, !P3 ;  /* 0x000000061515a207 */ /* 0x000fe40005800000 */
[-C--:B------:R-:W-:Y:S02]  /*0700*/  FSETP.NAN.AND P2, PT, R11, R11.reuse, PT ;  /* 0x0000000b0b00720b */ /* 0x080fe40003f48000 */
[----:B------:R-:W-:-:S04]  /*0710*/  FSETP.GEU.AND P3, PT, R2, R11, PT ;  /* 0x0000000b0200720b */ /* 0x000fc80003f6e000 */
[----:B------:R-:W-:-:S07]  /*0720*/  P2R R15, PR, RZ, 0x8 ;  /* 0x00000008ff0f7803 */ /* 0x000fce0000000000 */
[----:B------:R-:W-:Y:S02]  /*0730*/  @!P2 SEL R11, R11, R2, !P3 ;  /* 0x000000020b0ba207 */ /* 0x000fe40005800000 */
[----:B------:R-:W-:-:S04]  /*0740*/  ISETP.GT.AND P2, PT, R41, RZ, P6 ;  /* 0x000000ff2900720c */ /* 0x000fc80003744270 */
[----:B------:R-:W-:-:S04]  /*0750*/  ISETP.LT.AND P2, PT, R7, 0x200, P2 ;  /* 0x000002000700780c */ /* 0x000fc80001741270 */
[----:B------:R-:W-:-:S13]  /*0760*/  ISETP.LT.AND P2, PT, R4, 0x144, P2 ;  /* 0x000001440400780c */ /* 0x000fda0001741270 */
[----:B------:R1:W2:Y:S01]  /*0770*/  @P2 LDG.E.EL.128 R24, desc[UR6][R8.64] ;  /* 0x0000000608182981 */ /* 0x0002a2000c2e1d00 */
[----:B------:R-:W-:Y:S01]  /*0780*/  VIADD R54, R30, 0x2000 ;  /* 0x000020001e367836 */ /* 0x000fe20000000000 */
[----:B------:R-:W-:Y:S01]  /*0790*/  P2R R51, PR, RZ, 0x4 ;  /* 0x00000004ff337803 */ /* 0x000fe20000000000 */
[----:B-1----:R-:W-:-:S04]  /*07a0*/  IMAD.IADD R9, R7, 0x1, R30 ;  /* 0x0000000107097824 */ /* 0x002fc800078e021e */
[----:B------:R-:W-:Y:S01]  /*07b0*/  IMAD R9, R12, 0x4400, R9 ;  /* 0x000044000c097824 */ /* 0x000fe200078e0209 */
[----:B--2---:R-:W-:Y:S02]  /*07c0*/  SEL R34, R24, 0xff800000, P2 ;  /* 0xff80000018227807 */ /* 0x004fe40001000000 */
[----:B------:R-:W-:Y:S02]  /*07d0*/  SEL R36, R25, 0xff800000, P2 ;  /* 0xff80000019247807 */ /* 0x000fe40001000000 */
[----:B------:R-:W-:Y:S02]  /*07e0*/  CS2R R24, SRZ ;  /* 0x0000000000187805 */ /* 0x000fe4000001ff00 */
[-C--:B------:R-:W-:Y:S02]  /*07f0*/  FSETP.NAN.AND P3, PT, R34, R34.reuse, PT ;  /* 0x000000222200720b */ /* 0x080fe40003f68000 */
[----:B------:R-:W-:Y:S02]  /*0800*/  FSETP.GEU.AND P1, PT, R11, R34, PT ;  /* 0x000000220b00720b */ /* 0x000fe40003f2e000 */
[----:B------:R-:W-:-:S02]  /*0810*/  SEL R31, R26, 0xff800000, P2 ;  /* 0xff8000001a1f7807 */ /* 0x000fc40001000000 */
[----:B------:R-:W-:-:S07]  /*0820*/  P2R R8, PR, RZ, 0x2 ;  /* 0x00000002ff087803 */ /* 0x000fce0000000000 */
[----:B------:R-:W-:Y:S02]  /*0830*/  @!P3 SEL R34, R34, R11, !P1 ;  /* 0x0000000b2222b207 */ /* 0x000fe40004800000 */
[-C--:B------:R-:W-:Y:S02]  /*0840*/  FSETP.NAN.AND P3, PT, R36, R36.reuse, PT ;  /* 0x000000242400720b */ /* 0x080fe40003f68000 */
[----:B------:R-:W-:-:S04]  /*0850*/  FSETP.GEU.AND P1, PT, R21, R36, PT ;  /* 0x000000241500720b */ /* 0x000fc80003f2e000 */
[----:B------:R-:W-:-:S07]  /*0860*/  P2R R6, PR, RZ, 0x2 ;  /* 0x00000002ff067803 */ /* 0x000fce0000000000 */
[----:B------:R-:W-:Y:S02]  /*0870*/  @!P3 SEL R36, R36, R21, !P1 ;  /* 0x000000152424b207 */ /* 0x000fe40004800000 */
[-C--:B------:R-:W-:Y:S02]  /*0880*/  FSETP.NAN.AND P3, PT, R31, R31.reuse, PT ;  /* 0x0000001f1f00720b */ /* 0x080fe40003f68000 */
[----:B------:R-:W-:Y:S02]  /*0890*/  FSETP.GEU.AND P1, PT, R28, R31, PT ;  /* 0x0000001f1c00720b */ /* 0x000fe40003f2e000 */
[----:B------:R-:W-:Y:S02]  /*08a0*/  SEL R21, R27, 0xff800000, P2 ;  /* 0xff8000001b157807 */ /* 0x000fe40001000000 */
[----:B------:R-:W-:Y:S02]  /*08b0*/  CS2R R26, SRZ ;  /* 0x00000000001a7805 */ /* 0x000fe4000001ff00 */
[----:B------:R-:W-:-:S05]  /*08c0*/  P2R R14, PR, RZ, 0x2 ;  /* 0x00000002ff0e7803 */ /* 0x000fca0000000000 */
[----:B------:R-:W-:Y:S01]  /*08d0*/  @!P3 SEL R31, R31, R28, !P1 ;  /* 0x0000001c1f1fb207 */ /* 0x000fe20004800000 */
[----:B------:R-:W-:Y:S01]  /*08e0*/  IMAD.WIDE R28, R9, 0x4, R22 ;  /* 0x00000004091c7825 */ /* 0x000fe200078e0216 */
[-C--:B------:R-:W-:Y:S02]  /*08f0*/  FSETP.NAN.AND P3, PT, R21, R21.reuse, PT ;  /* 0x000000151500720b */ /* 0x080fe40003f68000 */
[----:B------:R-:W-:-:S04]  /*0900*/  FSETP.GEU.AND P1, PT, R32, R21, PT ;  /* 0x000000152000720b */ /* 0x000fc80003f2e000 */
[----:B------:R-:W-:-:S07]  /*0910*/  P2R R11, PR, RZ, 0x2 ;  /* 0x00000002ff0b7803 */ /* 0x000fce0000000000 */
[----:B------:R-:W-:Y:S02]  /*0920*/  @!P3 SEL R21, R21, R32, !P1 ;  /* 0x000000201515b207 */ /* 0x000fe40004800000 */
[----:B------:R-:W-:Y:S02]  /*0930*/  ISETP.GE.AND P3, PT, R7, 0x200, PT ;  /* 0x000002000700780c */ /* 0x000fe40003f66270 */
[----:B------:R-:W-:Y:S02]  /*0940*/  LOP3.LUT R32, R12, R41, RZ, 0xfc, !PT ;  /* 0x000000290c207212 */ /* 0x000fe400078efcff */
[----:B------:R-:W-:-:S04]  /*0950*/  ISETP.LT.AND P1, PT, R4, 0x144, !P3 ;  /* 0x000001440400780c */ /* 0x000fc80005f21270 */
[----:B------:R-:W-:Y:S02]  /*0960*/  ISETP.GT.AND P3, PT, R32, -0x1, P1 ;  /* 0xffffffff2000780c */ /* 0x000fe40000f64270 */
[----:B------:R-:W-:-:S11]  /*0970*/  P2R R2, PR, RZ, 0x2 ;  /* 0x00000002ff027803 */ /* 0x000fd60000000000 */
[----:B------:R-:W2:Y:S02]  /*0980*/  @P3 LDG.E.EL.128 R24, desc[UR6][R28.64] ;  /* 0x000000061c183981 */ /* 0x000ea4000c2e1d00 */
[----:B--2---:R-:W-:Y:S02]  /*0990*/  SEL R42, R27, 0xff800000, P3 ;  /* 0xff8000001b2a7807 */ /* 0x004fe40001800000 */
[----:B------:R-:W-:Y:S02]  /*09a0*/  SEL R38, R26, 0xff800000, P3 ;  /* 0xff8000001a267807 */ /* 0x000fe40001800000 */
[----:B------:R-:W-:Y:S02]  /*09b0*/  CS2R R26, SRZ ;  /* 0x00000000001a7805 */ /* 0x000fe4000001ff00 */
[-C--:B------:R-:W-:Y:S02]  /*09c0*/  FSETP.NAN.AND P4, PT, R42, R42.reuse, PT ;  /* 0x0000002a2a00720b */ /* 0x080fe40003f88000 */
[----:B------:R-:W-:-:S02]  /*09d0*/  FSETP.GEU.AND P1, PT, R21, R42, PT ;  /* 0x0000002a1500720b */ /* 0x000fc40003f2e000 */
[----:B------:R-:W-:Y:S01]  /*09e0*/  SEL R39, R25, 0xff800000, P3 ;  /* 0xff80000019277807 */ /* 0x000fe20001800000 */
[----:B------:R-:W-:Y:S01]  /*09f0*/  IMAD.IADD R25, R7, 0x1, R56 ;  /* 0x0000000107197824 */ /* 0x000fe200078e0238 */
[----:B------:R-:W-:Y:S02]  /*0a00*/  P2R R9, PR, RZ, 0x2 ;  /* 0x00000002ff097803 */ /* 0x000fe40000000000 */
[----:B------:R-:W-:Y:S01]  /*0a10*/  SEL R37, R24, 0xff800000, P3 ;  /* 0xff80000018257807 */ /* 0x000fe20001800000 */
[----:B------:R-:W-:Y:S01]  /*0a20*/  IMAD R33, R12, 0x4400, R25 ;  /* 0x000044000c217824 */ /* 0x000fe200078e0219 */
[----:B------:R-:W-:-:S03]  /*0a30*/  CS2R R24, SRZ ;  /* 0x0000000000187805 */ /* 0x000fc6000001ff00 */
[----:B------:R-:W-:Y:S01]  /*0a40*/  @!P4 SEL R42, R42, R21, !P1 ;  /* 0x000000152a2ac207 */ /* 0x000fe20004800000 */
[----:B------:R-:W-:Y:S01]  /*0a50*/  IMAD.WIDE R32, R33, 0x4, R22 ;  /* 0x0000000421207825 */ /* 0x000fe200078e0216 */
        /* <DEDUP_REMOVED lines=12> */
[----:B------:R-:W-:-:S04]  /*0b20*/  ISETP.GT.AND P4, PT, R12, -0x1, P0 ;  /* 0xffffffff0c00780c */ /* 0x000fc80000784270 */
[----:B------:R-:W-:-:S04]  /*0b30*/  ISETP.LT.AND P4, PT, R7, 0x200, P4 ;  /* 0x000002000700780c */ /* 0x000fc80002781270 */
[----:B------:R-:W-:-:S13]  /*0b40*/  ISETP.LT.AND P4, PT, R4, 0x144, P4 ;  /* 0x000001440400780c */ /* 0x000fda0002781270 */
[----:B------:R-:W2:Y:S02]  /*0b50*/  @P4 LDG.E.EL.128 R24, desc[UR6][R32.64] ;  /* 0x0000000620184981 */ /* 0x000ea4000c2e1d00 */
[----:B--2---:R-:W-:Y:S02]  /*0b60*/  SEL R44, R24, 0xff800000, P4 ;  /* 0xff800000182c7807 */ /* 0x004fe40002000000 */
[----:B------:R-:W-:Y:S01]  /*0b70*/  SEL R46, R25, 0xff800000, P4 ;  /* 0xff800000192e7807 */ /* 0x000fe20002000000 */
[----:B------:R-:W-:Y:S01]  /*0b80*/  IMAD.IADD R25, R7, 0x1, R54 ;  /* 0x0000000107197824 */ /* 0x000fe200078e0236 */
[-C--:B------:R-:W-:Y:S02]  /*0b90*/  FSETP.NAN.AND P5, PT, R44, R44.reuse, PT ;  /* 0x0000002c2c00720b */ /* 0x080fe40003fa8000 */
[----:B------:R-:W-:Y:S02]  /*0ba0*/  FSETP.GEU.AND P0, PT, R37, R44, PT ;  /* 0x0000002c2500720b */ /* 0x000fe40003f0e000 */
[----:B------:R-:W-:-:S02]  /*0bb0*/  SEL R43, R27, 0xff800000, P4 ;  /* 0xff8000001b2b7807 */ /* 0x000fc40002000000 */
[----:B------:R-:W-:Y:S02]  /*0bc0*/  P2R R31, PR, RZ, 0x1 ;  /* 0x00000001ff1f7803 */ /* 0x000fe40000000000 */
[----:B------:R-:W-:-:S05]  /*0bd0*/  LEA R24, R12, 0x1, 0x1 ;  /* 0x000000010c187811 */ /* 0x000fca00078e08ff */
[----:B------:R-:W-:Y:S01]  /*0be0*/  @!P5 SEL R44, R44, R37, !P0 ;  /* 0x000000252c2cd207 */ /* 0x000fe20004000000 */
[----:B------:R-:W-:Y:S01]  /*0bf0*/  IMAD R37, R12, 0x4400, R25 ;  /* 0x000044000c257824 */ /* 0x000fe200078e0219 */
[-C--:B------:R-:W-:Y:S02]  /*0c00*/  FSETP.NAN.AND P5, PT, R46, R46.reuse, PT ;  /* 0x0000002e2e00720b */ /* 0x080fe40003fa8000 */
[----:B------:R-:W-:Y:S01]  /*0c10*/  FSETP.GEU.AND P0, PT, R39, R46, PT ;  /* 0x0000002e2700720b */ /* 0x000fe20003f0e000 */
[----:B------:R-:W-:-:S03]  /*0c20*/  IMAD.WIDE R36, R37, 0x4, R22 ;  /* 0x0000000425247825 */ /* 0x000fc600078e0216 */
        /* <DEDUP_REMOVED lines=12> */
[----:B------:R-:W-:Y:S02]  /*0cf0*/  ISETP.LT.AND P0, PT, R24, 0x11, P6 ;  /* 0x000000111800780c */ /* 0x000fe40003701270 */
[----:B------:R-:W-:Y:S02]  /*0d00*/  CS2R R24, SRZ ;  /* 0x0000000000187805 */ /* 0x000fe4000001ff00 */
[----:B------:R-:W-:Y:S01]  /*0d10*/  ISETP.GT.AND P5, PT, R41, RZ, P0 ;  /* 0x000000ff2900720c */ /* 0x000fe200007a4270 */
[----:B------:R-:W-:Y:S01]  /*0d20*/  VIADD R52, R30, 0x2200 ;  /* 0x000022001e347836 */ /* 0x000fe20000000000 */
[----:B------:R-:W-:Y:S02]  /*0d30*/  P2R R47, PR, RZ, 0x1 ;  /* 0x00000001ff2f7803 */ /* 0x000fe40000000000 */
[----:B------:R-:W-:-:S04]  /*0d40*/  ISETP.LT.AND P5, PT, R7, 0x200, P5 ;  /* 0x000002000700780c */ /* 0x000fc80002fa1270 */
[----:B------:R-:W-:-:S13]  /*0d50*/  ISETP.LT.AND P5, PT, R4, 0x144, P5 ;  /* 0x000001440400780c */ /* 0x000fda0002fa1270 */
        /* <DEDUP_REMOVED lines=8> */
[----:B------:R-:W-:-:S07]  /*0de0*/  P2R R36, PR, RZ, 0x2 ;  /* 0x00000002ff247803 */ /* 0x000fce0000000000 */
[----:B------:R-:W-:Y:S02]  /*0df0*/  @!P6 SEL R53, R53, R43, !P1 ;  /* 0x0000002b3535e207 */ /* 0x000fe40004800000 */
[-C--:B------:R-:W-:Y:S02]  /*0e00*/  FSETP.NAN.AND P6, PT, R48, R48.reuse, PT ;  /* 0x000000303000720b */ /* 0x080fe40003fc8000 */
[----:B------:R-:W-:Y:S02]  /*0e10*/  FSETP.GEU.AND P1, PT, R39, R48, PT ;  /* 0x000000302700720b */ /* 0x000fe40003f2e000 */
[----:B------:R-:W-:Y:S02]  /*0e20*/  SEL R43, R24, 0xff800000, P5 ;  /* 0xff800000182b7807 */ /* 0x000fe40002800000 */
        /* <DEDUP_REMOVED lines=10> */
[----:B------:R-:W-:Y:S01]  /*0ed0*/  ISETP.GT.AND P6, PT, R41, -0x1, P0 ;  /* 0xffffffff2900780c */ /* 0x000fe200007c4270 */
[----:B------:R-:W-:Y:S01]  /*0ee0*/  IMAD R41, R12, 0x4400, R25 ;  /* 0x000044000c297824 */ /* 0x000fe200078e0219 */
[----:B------:R-:W-:Y:S02]  /*0ef0*/  ISETP.NE.AND P1, PT, R40, RZ, PT ;  /* 0x000000ff2800720c */ /* 0x000fe40003f25270 */
[----:B------:R-:W-:Y:S02]  /*0f00*/  CS2R R24, SRZ ;  /* 0x0000000000187805 */ /* 0x000fe4000001ff00 */
[----:B------:R-:W-:Y:S01]  /*0f10*/  ISETP.LT.AND P6, PT, R7, 0x200, P6 ;  /* 0x000002000700780c */ /* 0x000fe200037c1270 */
[----:B------:R-:W-:-:S03]  /*0f20*/  IMAD.WIDE R40, R41, 0x4, R22 ;  /* 0x0000000429287825 */ /* 0x000fc600078e0216 */
[----:B------:R-:W-:-:S13]  /*0f30*/  ISETP.LT.AND P6, PT, R4, 0x144, P6 ;  /* 0x000001440400780c */ /* 0x000fda00037c1270 */
[----:B------:R-:W2:Y:S02]  /*0f40*/  @P6 LDG.E.EL.128 R24, desc[UR6][R40.64] ;  /* 0x0000000628186981 */ /* 0x000ea4000c2e1d00 */
[----:B--2---:R-:W-:Y:S02]  /*0f50*/  SEL R44, R24, 0xff800000, P6 ;  /* 0xff800000182c7807 */ /* 0x004fe40003000000 */
[----:B------:R-:W-:Y:S02]  /*0f60*/  SEL R45, R25, 0xff800000, P6 ;  /* 0xff800000192d7807 */ /* 0x000fe40003000000 */
        /* <DEDUP_REMOVED lines=19> */
[----:B------:R-:W-:Y:S02]  /*10a0*/  ISETP.NE.AND P0, PT, R49, RZ, PT ;  /* 0x000000ff3100720c */ /* 0x000fe40003f05270 */
[----:B------:R-:W-:Y:S02]  /*10b0*/  LOP3.LUT R49, R7, 0x4, RZ, 0xfc, !PT ;  /* 0x0000000407317812 */ /* 0x000fe400078efcff */
[----:B------:R-:W-:-:S03]  /*10c0*/  ISETP.NE.AND P2, PT, R51, RZ, PT ;  /* 0x000000ff3300720c */ /* 0x000fc60003f45270 */
[----:B------:R-:W-:-:S04]  /*10d0*/  IMAD.IADD R25, R49, 0x1, R50 ;  /* 0x0000000131197824 */ /* 0x000fc800078e0232 */
[----:B------:R-:W-:Y:S01]  /*10e0*/  IMAD R51, R12, 0x4400, R25 ;  /* 0x000044000c337824 */ /* 0x000fe200078e0219 */
[----:B------:R-:W-:-:S03]  /*10f0*/  CS2R R24, SRZ ;  /* 0x0000000000187805 */ /* 0x000fc6000001ff00 */
[----:B------:R-:W-:-:S05]  /*1100*/  IMAD.WIDE R50, R51, 0x4, R22 ;  /* 0x0000000433327825 */ /* 0x000fca00078e0216 */
[----:B------:R-:W2:Y:S02]  /*1110*/  @P1 LDG.E.EL.128 R24, desc[UR6][R50.64] ;  /* 0x0000000632181981 */ /* 0x000ea4000c2e1d00 */
[----:B--2---:R-:W-:Y:S01]  /*1120*/  SEL R68, R25, 0xff800000, P1 ;  /* 0xff80000019447807 */ /* 0x004fe20000800000 */
[----:B------:R-:W-:Y:S01]  /*1130*/  IMAD.IADD R25, R49, 0x1, R58 ;  /* 0x0000000131197824 */ /* 0x000fe200078e023a */
[----:B------:R-:W-:Y:S02]  /*1140*/  SEL R61, R24, 0xff800000, P1 ;  /* 0xff800000183d7807 */ /* 0x000fe40000800000 */
[----:B------:R-:W-:Y:S01]  /*1150*/  SEL R57, R26, 0xff800000, P1 ;  /* 0xff8000001a397807 */ /* 0x000fe20000800000 */
[----:B------:R-:W-:Y:S01]  /*1160*/  IMAD R53, R12, 0x4400, R25 ;  /* 0x000044000c357824 */ /* 0x000fe200078e0219 */
[----:B------:R-:W-:Y:S02]  /*1170*/  SEL R70, R27, 0xff800000, P1 ;  /* 0xff8000001b467807 */ /* 0x000fe40000800000 */
[----:B------:R-:W-:-:S02]  /*1180*/  CS2R R24, SRZ ;  /* 0x0000000000187805 */ /* 0x000fc4000001ff00 */
[----:B------:R-:W-:Y:S01]  /*1190*/  CS2R R26, SRZ ;  /* 0x00000000001a7805 */ /* 0x000fe2000001ff00 */
[----:B------:R-:W-:-:S05]  /*11a0*/  IMAD.WIDE R50, R53, 0x4, R22 ;  /* 0x0000000435327825 */ /* 0x000fca00078e0216 */
[----:B------:R-:W2:Y:S02]  /*11b0*/  @P0 LDG.E.EL.128 R24, desc[UR6][R50.64] ;  /* 0x0000000632180981 */ /* 0x000ea4000c2e1d00 */
[----:B--2---:R-:W-:Y:S01]  /*11c0*/  SEL R65, R25, 0xff800000, P0 ;  /* 0xff80000019417807 */ /* 0x004fe20000000000 */
[----:B------:R-:W-:Y:S01]  /*11d0*/  IMAD.IADD R25, R49, 0x1, R60 ;  /* 0x0000000131197824 */ /* 0x000fe200078e023c */
[----:B------:R-:W-:Y:S02]  /*11e0*/  SEL R64, R24, 0xff800000, P0 ;  /* 0xff80000018407807 */ /* 0x000fe40000000000 */
[----:B------:R-:W-:Y:S01]  /*11f0*/  FSETP.GT.AND P1, PT, R65, R68, PT ;  /* 0x000000444100720b */ /* 0x000fe20003f24000 */
[----:B------:R-:W-:Y:S01]  /*1200*/  IMAD R51, R12, 0x4400, R25 ;  /* 0x000044000c337824 */ /* 0x000fe200078e0219 */
[----:B------:R-:W-:Y:S02]  /*1210*/  SEL R66, R26, 0xff800000, P0 ;  /* 0xff8000001a427807 */ /* 0x000fe40000000000 */
[----:B------:R-:W-:-:S02]  /*1220*/  CS2R R24, SRZ ;  /* 0x0000000000187805 */ /* 0x000fc4000001ff00 */
[----:B------:R-:W-:Y:S02]  /*1230*/  SEL R63, R27, 0xff800000, P0 ;  /* 0xff8000001b3f7807 */ /* 0x000fe40000000000 */
[----:B------:R-:W-:Y:S02]  /*1240*/  CS2R R26, SRZ ;  /* 0x00000000001a7805 */ /* 0x000fe4000001ff00 */
[----:B------:R-:W-:Y:S01]  /*1250*/  FSETP.NAN.AND P0, PT, R65, R65, PT ;  /* 0x000000414100720b */ /* 0x000fe20003f08000 */
[----:B------:R-:W-:Y:S01]  /*1260*/  IMAD.WIDE R50, R51, 0x4, R22 ;  /* 0x0000000433327825 */ /* 0x000fe200078e0216 */
[----:B------:R-:W-:Y:S02]  /*1270*/  P2R R55, PR, RZ, 0x2 ;  /* 0x00000002ff377803 */ /* 0x000fe40000000000 */
[----:B------:R-:W-:Y:S02]  /*1280*/  @!P1 SEL R65, R65, R68, P0 ;  /* 0x0000004441419207 */ /* 0x000fe40000000000 */
[----:B------:R-:W-:-:S02]  /*1290*/  FSETP.GT.AND P1, PT, R66, R57, PT ;  /* 0x000000394200720b */ /* 0x000fc40003f24000 */
[----:B------:R-:W-:Y:S02]  /*12a0*/  FSETP.NAN.AND P0, PT, R66, R66, PT ;  /* 0x000000424200720b */ /* 0x000fe40003f08000 */
[----:B------:R-:W-:-:S09]  /*12b0*/  P2R R53, PR, RZ, 0x2 ;  /* 0x00000002ff357803 */ /* 0x000fd20000000000 */
[----:B------:R-:W-:Y:S02]  /*12c0*/  @!P1 SEL R66, R66, R57, P0 ;  /* 0x0000003942429207 */ /* 0x000fe40000000000 */
[C---:B------:R-:W-:Y:S02]  /*12d0*/  FSETP.GT.AND P1, PT, R63.reuse, R70, PT ;  /* 0x000000463f00720b */ /* 0x040fe40003f24000 */
[----:B------:R-:W-:Y:S02]  /*12e0*/  FSETP.NAN.AND P0, PT, R63, R63, PT ;  /* 0x0000003f3f00720b */ /* 0x000fe40003f08000 */
[----:B------:R-:W-:-:S09]  /*12f0*/  P2R R57, PR, RZ, 0x2 ;  /* 0x00000002ff397803 */ /* 0x000fd20000000000 */
[----:B------:R-:W-:Y:S02]  /*1300*/  @!P1 SEL R63, R63, R70, P0 ;  /* 0x000000463f3f9207 */ /* 0x000fe40000000000 */
[C---:B------:R-:W-:Y:S02]  /*1310*/  FSETP.GT.AND P1, PT, R64.reuse, R61, PT ;  /* 0x0000003d4000720b */ /* 0x040fe40003f24000 */
[----:B------:R-:W-:Y:S02]  /*1320*/  FSETP.NAN.AND P0, PT, R64, R64, PT ;  /* 0x000000404000720b */ /* 0x000fe40003f08000 */
[----:B------:R-:W-:-:S09]  /*1330*/  P2R R58, PR, RZ, 0x2 ;  /* 0x00000002ff3a7803 */ /* 0x000fd20000000000 */
[----:B------:R-:W-:Y:S02]  /*1340*/  @!P1 SEL R64, R64, R61, P0 ;  /* 0x0000003d40409207 */ /* 0x000fe40000000000 */
[----:B------:R-:W-:-:S13]  /*1350*/  ISETP.NE.AND P1, PT, R59, RZ, PT ;  /* 0x000000ff3b00720c */ /* 0x000fda0003f25270 */
        /* <DEDUP_REMOVED lines=9> */
[----:B------:R-:W-:Y:S01]  /*13f0*/  IMAD.WIDE R50, R51, 0x4, R22 ;  /* 0x0000000433327825 */ /* 0x000fe200078e0216 */
[-C--:B------:R-:W-:Y:S02]  /*1400*/  FSETP.NAN.AND P0, PT, R70, R70.reuse, PT ;  /* 0x000000464600720b */ /* 0x080fe40003f08000 */
[----:B------:R-:W-:Y:S02]  /*1410*/  FSETP.GEU.AND P1, PT, R63, R70, PT ;  /* 0x000000463f00720b */ /* 0x000fe40003f2e000 */
[----:B------:R-:W2:Y:S02]  /*1420*/  @P2 LDG.E.EL.128 R24, desc[UR6][R50.64] ;  /* 0x0000000632182981 */ /* 0x000ea4000c2e1d00 */
        /* <DEDUP_REMOVED lines=14> */
[----:B--2---:R-:W-:Y:S01]  /*1510*/  SEL R71, R25, 0xff800000, P2 ;  /* 0xff80000019477807 */ /* 0x004fe20001000000 */
[----:B------:R-:W-:Y:S01]  /*1520*/  IMAD.IADD R25, R49, 0x1, R30 ;  /* 0x0000000131197824 */ /* 0x000fe200078e021e */
[----:B------:R-:W-:-:S03]  /*1530*/  SEL R72, R24, 0xff800000, P2 ;  /* 0xff80000018487807 */ /* 0x000fc60001000000 */
[----:B------:R-:W-:Y:S01]  /*1540*/  IMAD R51, R12, 0x4400, R25 ;  /* 0x000044000c337824 */ /* 0x000fe200078e0219 */
[----:B------:R-:W-:Y:S02]  /*1550*/  SEL R74, R26, 0xff800000, P2 ;  /* 0xff8000001a4a7807 */ /* 0x000fe40001000000 */
[----:B------:R-:W-:Y:S02]  /*1560*/  CS2R R24, SRZ ;  /* 0x0000000000187805 */ /* 0x000fe4000001ff00 */
[----:B------:R-:W-:Y:S02]  /*1570*/  SEL R73, R27, 0xff800000, P2 ;  /* 0xff8000001b497807 */ /* 0x000fe40001000000 */
[----:B------:R-:W-:Y:S01]  /*1580*/  CS2R R26, SRZ ;  /* 0x00000000001a7805 */ /* 0x000fe2000001ff00 */
[----:B------:R-:W-:-:S05]  /*1590*/  IMAD.WIDE R50, R51, 0x4, R22 ;  /* 0x0000000433327825 */ /* 0x000fca00078e0216 */
[----:B------:R-:W2:Y:S01]  /*15a0*/  @P3 LDG.E.EL.128 R24, desc[UR6][R50.64] ;  /* 0x0000000632183981 */ /* 0x000ea2000c2e1d00 */
[-C--:B------:R-:W-:Y:S02]  /*15b0*/  FSETP.NAN.AND P0, PT, R72, R72.reuse, PT ;  /* 0x000000484800720b */ /* 0x080fe40003f08000 */
[----:B------:R-:W-:-:S11]  /*15c0*/  FSETP.GEU.AND P1, PT, R67, R72, PT ;  /* 0x000000484300720b */ /* 0x000fd60003f2e000 */
[----:B------:R-:W-:Y:S02]  /*15d0*/  @!P0 SEL R72, R72, R67, !P1 ;  /* 0x0000004348488207 */ /* 0x000fe40004800000 */
[-C--:B------:R-:W-:Y:S02]  /*15e0*/  FSETP.NAN.AND P0, PT, R71, R71.reuse, PT ;  /* 0x000000474700720b */ /* 0x080fe40003f08000 */
[----:B------:R-:W-:Y:S02]  /*15f0*/  P2R R66, PR, RZ, 0x2 ;  /* 0x00000002ff427803 */ /* 0x000fe40000000000 */
[----:B------:R-:W-:-:S09]  /*1600*/  FSETP.GEU.AND P1, PT, R68, R71, PT ;  /* 0x000000474400720b */ /* 0x000fd20003f2e000 */
[----:B------:R-:W-:Y:S02]  /*1610*/  @!P0 SEL R71, R71, R68, !P1 ;  /* 0x0000004447478207 */ /* 0x000fe40004800000 */
[----:B------:R-:W-:Y:S02]  /*1620*/  FSETP.NAN.AND P0, PT, R74, R74, PT ;  /* 0x0000004a4a00720b */ /* 0x000fe40003f08000 */
        /* <DEDUP_REMOVED lines=10> */
[----:B------:R-:W-:Y:S02]  /*16d0*/  P2R R62, PR, RZ, 0x2 ;  /* 0x00000002ff3e7803 */ /* 0x000fe40000000000 */
[----:B------:R-:W-:-:S04]  /*16e0*/  FSETP.GEU.AND P1, PT, R69, R74, PT ;  /* 0x0000004a4500720b */ /* 0x000fc80003f2e000 */
[----:B------:R-:W-:Y:S02]  /*16f0*/  @!P0 SEL R74, R74, R69, !P1 ;  /* 0x000000454a4a8207 */ /* 0x000fe40004800000 */
[-C--:B------:R-:W-:Y:S02]  /*1700*/  FSETP.NAN.AND P0, PT, R73, R73.reuse, PT ;  /* 0x000000494900720b */ /* 0x080fe40003f08000 */
[----:B------:R-:W-:Y:S02]  /*1710*/  P2R R64, PR, RZ, 0x2 ;  /* 0x00000002ff407803 */ /* 0x000fe40000000000 */
[----:B------:R-:W-:-:S09]  /*1720*/  FSETP.GEU.AND P1, PT, R70, R73, PT ;  /* 0x000000494600720b */ /* 0x000fd20003f2e000 */
        /* <DEDUP_REMOVED lines=11> */
[----:B------:R-:W-:Y:S02]  /*17e0*/  FSETP.GEU.AND P1, PT, R71, R76, PT ;  /* 0x0000004c4700720b */ /* 0x000fe40003f2e000 */
        /* <DEDUP_REMOVED lines=9> */
[----:B------:R1:W2:Y:S01]  /*1880*/  @P5 LDG.E.EL.128 R24, desc[UR6][R50.64] ;  /* 0x0000000632185981 */ /* 0x0002a2000c2e1d00 */
        /* <DEDUP_REMOVED lines=17> */
[-C--:B------:R-:W-:Y:S01]  /*19a0*/  FSETP.NAN.AND P0, PT, R74, R74.reuse, PT ;  /* 0x0000004a4a00720b */ /* 0x080fe20003f08000 */
[----:B------:R-:W-:Y:S01]  /*19b0*/  IMAD.IADD R49, R49, 0x1, R52 ;  /* 0x0000000131317824 */ /* 0x000fe200078e0234 */
[----:B------:R-:W-:Y:S02]  /*19c0*/  P2R R72, PR, RZ, 0x2 ;  /* 0x00000002ff487803 */ /* 0x000fe40000000000 */
[----:B------:R-:W-:Y:S01]  /*19d0*/  FSETP.GEU.AND P1, PT, R80, R74, PT ;  /* 0x0000004a5000720b */ /* 0x000fe20003f2e000 */
[----:B------:R-:W-:-:S04]  /*19e0*/  IMAD R49, R12, 0x4400, R49 ;  /* 0x000044000c317824 */ /* 0x000fc800078e0231 */
[----:B-1----:R-:W-:-:S04]  /*19f0*/  IMAD.WIDE R50, R49, 0x4, R22 ;  /* 0x0000000431327825 */ /* 0x002fc800078e0216 */
[----:B------:R-:W-:Y:S02]  /*1a00*/  @!P0 SEL R74, R74, R80, !P1 ;  /* 0x000000504a4a8207 */ /* 0x000fe40004800000 */
[----:B--2---:R-:W-:Y:S02]  /*1a10*/  SEL R75, R27, 0xff800000, P5 ;  /* 0xff8000001b4b7807 */ /* 0x004fe40002800000 */
[----:B------:R-:W-:Y:S02]  /*1a20*/  SEL R80, R24, 0xff800000, P5 ;  /* 0xff80000018507807 */ /* 0x000fe40002800000 */
[----:B------:R-:W-:Y:S02]  /*1a30*/  SEL R84, R25, 0xff800000, P5 ;  /* 0xff80000019547807 */ /* 0x000fe40002800000 */
[----:B------:R-:W-:Y:S02]  /*1a40*/  CS2R R24, SRZ ;  /* 0x0000000000187805 */ /* 0x000fe4000001ff00 */
[----:B------:R-:W-:-:S02]  /*1a50*/  SEL R83, R26, 0xff800000, P5 ;  /* 0xff8000001a537807 */ /* 0x000fc40002800000 */
[----:B------:R-:W-:-:S06]  /*1a60*/  CS2R R26, SRZ ;  /* 0x00000000001a7805 */ /* 0x000fcc000001ff00 */
[----:B------:R-:W2:Y:S01]  /*1a70*/  @P6 LDG.E.EL.128 R24, desc[UR6][R50.64] ;  /* 0x0000000632186981 */ /* 0x000ea2000c2e1d00 */
        /* <DEDUP_REMOVED lines=14> */
[----:B------:R-:W-:Y:S02]  /*1b60*/  ISETP.NE.AND P4, PT, R35, RZ, PT ;  /* 0x000000ff2300720c */ /* 0x000fe40003f85270 */
[----:B------:R-:W-:-:S07]  /*1b70*/  FSETP.GEU.AND P1, PT, R78, R80, PT ;  /* 0x000000504e00720b */ /* 0x000fce0003f2e000 */
[----:B------:R-:W-:Y:S02]  /*1b80*/  @!P0 SEL R80, R80, R78, !P1 ;  /* 0x0000004e50508207 */ /* 0x000fe40004800000 */
[----:B------:R-:W-:Y:S02]  /*1b90*/  ISETP.NE.AND P5, PT, R47, RZ, PT ;  /* 0x000000ff2f00720c */ /* 0x000fe40003fa5270 */
[----:B------:R-:W-:Y:S01]  /*1ba0*/  P2R R76, PR, RZ, 0x2 ;  /* 0x00000002ff4c7803 */ /* 0x000fe20000000000 */
[----:B------:R-:W-:Y:S01]  /*1bb0*/  VIADD R30, R30, 0x2400 ;  /* 0x000024001e1e7836 */ /* 0x000fe20000000000 */
[----:B--2---:R-:W-:-:S04]  /*1bc0*/  SEL R35, R24, 0xff800000, P6 ;  /* 0xff80000018237807 */ /* 0x004fc80003000000 */
[-C--:B------:R-:W-:Y:S02]  /*1bd0*/  FSETP.NAN.AND P0, PT, R35, R35.reuse, PT ;  /* 0x000000232300720b */ /* 0x080fe40003f08000 */
[----:B------:R-:W-:Y:S02]  /*1be0*/  FSETP.GEU.AND P2, PT, R80, R35, PT ;  /* 0x000000235000720b */ /* 0x000fe40003f4e000 */
[----:B------:R-:W-:Y:S02]  /*1bf0*/  SEL R47, R25, 0xff800000, P6 ;  /* 0xff800000192f7807 */ /* 0x000fe40003000000 */
[----:B------:R-:W-:-:S07]  /*1c00*/  SEL R49, R26, 0xff800000, P6 ;  /* 0xff8000001a317807 */ /* 0x000fce0003000000 */
[----:B------:R-:W-:Y:S02]  /*1c10*/  @!P0 SEL R35, R35, R80, !P2 ;  /* 0x0000005023238207 */ /* 0x000fe40005000000 */
[----:B------:R-:W-:Y:S02]  /*1c20*/  FSETP.NAN.AND P0, PT, R47, R47, PT ;  /* 0x0000002f2f00720b */ /* 0x000fe40003f08000 */
[----:B------:R-:W-:Y:S02]  /*1c30*/  FSETP.NAN.AND P3, PT, R49, R49, PT ;  /* 0x000000313100720b */ /* 0x000fe40003f68000 */
[----:B------:R-:W-:-:S09]  /*1c40*/  FSETP.GEU.AND P1, PT, R84, R47, PT ;  /* 0x0000002f5400720b */ /* 0x000fd20003f2e000 */
[----:B------:R-:W-:Y:S02]  /*1c50*/  @!P0 SEL R47, R47, R84, !P1 ;  /* 0x000000542f2f8207 */ /* 0x000fe40004800000 */
[----:B------:R-:W-:-:S04]  /*1c60*/  FSETP.GEU.AND P0, PT, R83, R49, PT ;  /* 0x000000315300720b */ /* 0x000fc80003f0e000 */
[----:B------:R-:W-:Y:S02]  /*1c70*/  @!P3 SEL R49, R49, R83, !P0 ;  /* 0x000000533131b207 */ /* 0x000fe40004000000 */
[----:B------:R-:W-:-:S04]  /*1c80*/  PLOP3.LUT P3, PT, P4, P5, PT, 0x80, 0x0 ;  /* 0x000000000000781c */ /* 0x000fc8000276b070 */
[C---:B------:R-:W-:Y:S01]  /*1c90*/  ISETP.LT.AND P3, PT, R7.reuse, 0x200, P3 ;  /* 0x000002000700780c */ /* 0x040fe20001f61270 */
[----:B------:R-:W-:-:S03]  /*1ca0*/  IMAD.IADD R25, R7, 0x1, R30 ;  /* 0x0000000107197824 */ /* 0x000fc600078e021e */
[----:B------:R-:W-:Y:S01]  /*1cb0*/  ISETP.LT.AND P3, PT, R4, 0x144, P3 ;  /* 0x000001440400780c */ /* 0x000fe20001f61270 */
[----:B------:R-:W-:Y:S01]  /*1cc0*/  IMAD R51, R12, 0x4400, R25 ;  /* 0x000044000c337824 */ /* 0x000fe200078e0219 */
[----:B------:R-:W-:Y:S02]  /*1cd0*/  SEL R52, R27, 0xff800000, P6 ;  /* 0xff8000001b347807 */ /* 0x000fe40003000000 */
[----:B------:R-:W-:Y:S02]  /*1ce0*/  CS2R R24, SRZ ;  /* 0x0000000000187805 */ /* 0x000fe4000001ff00 */
[----:B------:R-:W-:Y:S01]  /*1cf0*/  CS2R R26, SRZ ;  /* 0x00000000001a7805 */ /* 0x000fe2000001ff00 */
[----:B------:R-:W-:-:S06]  /*1d00*/  IMAD.WIDE R50, R51, 0x4, R22 ;  /* 0x0000000433327825 */ /* 0x000fcc00078e0216 */
[----:B------:R-:W2:Y:S01]  /*1d10*/  @P3 LDG.E.EL.128 R24, desc[UR6][R50.64] ;  /* 0x0000000632183981 */ /* 0x000ea2000c2e1d00 */
[-C--:B------:R-:W-:Y:S02]  /*1d20*/  FSETP.NAN.AND P4, PT, R52, R52.reuse, PT ;  /* 0x000000343400720b */ /* 0x080fe40003f88000 */
[----:B------:R-:W-:Y:S02]  /*1d30*/  P2R R80, PR, RZ, 0x1 ;  /* 0x00000001ff507803 */ /* 0x000fe40000000000 */
[----:B------:R-:W-:-:S09]  /*1d40*/  FSETP.GEU.AND P0, PT, R75, R52, PT ;  /* 0x000000344b00720b */ /* 0x000fd20003f0e000 */
[----:B------:R-:W-:Y:S02]  /*1d50*/  @!P4 SEL R52, R52, R75, !P0 ;  /* 0x0000004b3434c207 */ /* 0x000fe40004000000 */
[----:B------:R-:W-:Y:S02]  /*1d60*/  P2R R79, PR, RZ, 0x1 ;  /* 0x00000001ff4f7803 */ /* 0x000fe40000000000 */
[----:B------:R-:W-:Y:S02]  /*1d70*/  P2R R81, PR, RZ, 0x2 ;  /* 0x00000002ff517803 */ /* 0x000fe40000000000 */
[----:B------:R-:W-:Y:S02]  /*1d80*/  ISETP.NE.AND P1, PT, R11, RZ, PT ;  /* 0x000000ff0b00720c */ /* 0x000fe40003f25270 */
[----:B------:R-:W-:-:S05]  /*1d90*/  LOP3.LUT R11, R7, 0x4, RZ, 0xfc, !PT ;  /* 0x00000004070b7812 */ /* 0x000fca00078efcff */
[----:B------:R-:W-:-:S04]  /*1da0*/  IMAD.IADD R11, R11, 0x1, R30 ;  /* 0x000000010b0b7824 */ /* 0x000fc800078e021e */
[----:B------:R-:W-:-:S04]  /*1db0*/  IMAD R11, R12, 0x4400, R11 ;  /* 0x000044000c0b7824 */ /* 0x000fc800078e020b */
[----:B------:R-:W-:Y:S01]  /*1dc0*/  IMAD.WIDE R22, R11, 0x4, R22 ;  /* 0x000000040b167825 */ /* 0x000fe200078e0216 */
[----:B--2---:R-:W-:-:S04]  /*1dd0*/  SEL R75, R24, 0xff800000, P3 ;  /* 0xff800000184b7807 */ /* 0x004fc80001800000 */
[-C--:B------:R-:W-:Y:S02]  /*1de0*/  FSETP.NAN.AND P4, PT, R75, R75.reuse, PT ;  /* 0x0000004b4b00720b */ /* 0x080fe40003f88000 */
[----:B------:R-:W-:Y:S02]  /*1df0*/  FSETP.GEU.AND P0, PT, R44, R75, PT ;  /* 0x0000004b2c00720b */ /* 0x000fe40003f0e000 */
[----:B------:R-:W-:-:S09]  /*1e00*/  SEL R24, R25, 0xff800000, P3 ;  /* 0xff80000019187807 */ /* 0x000fd20001800000 */
[----:B------:R-:W-:Y:S02]  /*1e10*/  @!P4 SEL R75, R75, R44, !P0 ;  /* 0x0000002c4b4bc207 */ /* 0x000fe40004000000 */
[-C--:B------:R-:W-:Y:S02]  /*1e20*/  FSETP.NAN.AND P4, PT, R24, R24.reuse, PT ;  /* 0x000000181800720b */ /* 0x080fe40003f88000 */
[----:B------:R-:W-:Y:S02]  /*1e30*/  P2R R50, PR, RZ, 0x1 ;  /* 0x00000001ff327803 */ /* 0x000fe40000000000 */
[----:B------:R-:W-:Y:S02]  /*1e40*/  FSETP.GEU.AND P0, PT, R45, R24, PT ;  /* 0x000000182d00720b */ /* 0x000fe40003f0e000 */
[----:B------:R-:W-:-:S07]  /*1e50*/  SEL R25, R26, 0xff800000, P3 ;  /* 0xff8000001a197807 */ /* 0x000fce0001800000 */
        /* <DEDUP_REMOVED lines=8> */
[----:B------:R-:W-:-:S04]  /*1ee0*/  FSETP.GEU.AND P0, PT, R48, R27, PT ;  /* 0x0000001b3000720b */ /* 0x000fc80003f0e000 */
[----:B------:R-:W-:-:S05]  /*1ef0*/  P2R R45, PR, RZ, 0x1 ;  /* 0x00000001ff2d7803 */ /* 0x000fca0000000000 */
[----:B------:R-:W-:Y:S02]  /*1f00*/  @!P4 SEL R27, R27, R48, !P0 ;  /* 0x000000301b1bc207 */ /* 0x000fe40004000000 */
[----:B------:R-:W-:-:S04]  /*1f10*/  ISETP.NE.AND P0, PT, R14, RZ, PT ;  /* 0x000000ff0e00720c */ /* 0x000fc80003f05270 */
[----:B------:R-:W-:Y:S02]  /*1f20*/  P2R R46, PR, RZ, 0x1 ;  /* 0x00000001ff2e7803 */ /* 0x000fe40000000000 */
        /* <DEDUP_REMOVED lines=22> */
[----:B------:R-:W-:Y:S02]  /*2090*/  ISETP.NE.AND P0, PT, R18, RZ, PT ;  /* 0x000000ff1200720c */ /* 0x000fe40003f05270 */
[----:B------:R-:W-:Y:S02]  /*20a0*/  CS2R R14, SRZ ;  /* 0x00000000000e7805 */ /* 0x000fe4000001ff00 */
[----:B------:R-:W-:Y:S02]  /*20b0*/  P2R R18, PR, RZ, 0x1 ;  /* 0x00000001ff127803 */ /* 0x000fe40000000000 */
[----:B------:R-:W-:Y:S02]  /*20c0*/  ISETP.NE.AND P0, PT, R13, RZ, PT ;  /* 0x000000ff0d00720c */ /* 0x000fe40003f05270 */
[----:B------:R-:W-:-:S06]  /*20d0*/  CS2R R12, SRZ ;  /* 0x00000000000c7805 */ /* 0x000fcc000001ff00 */
[----:B------:R-:W2:Y:S01]  /*20e0*/  @P3 LDG.E.EL.128 R12, desc[UR6][R22.64] ;  /* 0x00000006160c3981 */ /* 0x000ea2000c2e1d00 */
[----:B------:R-:W-:Y:S02]  /*20f0*/  P2R R63, PR, RZ, 0x1 ;  /* 0x00000001ff3f7803 */ /* 0x000fe40000000000 */
[----:B------:R-:W-:-:S04]  /*2100*/  ISETP.NE.AND P0, PT, R10, RZ, PT ;  /* 0x000000ff0a00720c */ /* 0x000fc80003f05270 */
[----:B------:R-:W-:Y:S02]  /*2110*/  P2R R82, PR, RZ, 0x1 ;  /* 0x00000001ff527803 */ /* 0x000fe40000000000 */
[----:B------:R-:W-:Y:S02]  /*2120*/  P2R R78, PR, RZ, 0x4 ;  /* 0x00000004ff4e7803 */ /* 0x000fe40000000000 */
[----:B------:R-:W-:Y:S02]  /*2130*/  ISETP.NE.AND P2, PT, R66, RZ, PT ;  /* 0x000000ff4200720c */ /* 0x000fe40003f45270 */
[----:B--2---:R-:W-:Y:S02]  /*2140*/  SEL R12, R12, 0xff800000, P3 ;  /* 0xff8000000c0c7807 */ /* 0x004fe40001800000 */
[----:B------:R-:W-:Y:S02]  /*2150*/  SEL R10, R13, 0xff800000, P3 ;  /* 0xff8000000d0a7807 */ /* 0x000fe40001800000 */
[----:B------:R-:W-:-:S02]  /*2160*/  FSETP.NAN.AND P4, PT, R12, R12, PT ;  /* 0x0000000c0c00720b */ /* 0x000fc40003f88000 */
[----:B------:R-:W-:Y:S02]  /*2170*/  FSETP.NAN.AND P5, PT, R10, R10, PT ;  /* 0x0000000a0a00720b */ /* 0x000fe40003fa8000 */
[----:B------:R-:W-:Y:S02]  /*2180*/  SEL R14, R14, 0xff800000, P3 ;  /* 0xff8000000e0e7807 */ /* 0x000fe40001800000 */
[----:B------:R-:W-:Y:S02]  /*2190*/  SEL R15, R15, 0xff800000, P3 ;  /* 0xff8000000f0f7807 */ /* 0x000fe40001800000 */
[----:B------:R-:W-:Y:S02]  /*21a0*/  FSETP.GEU.AND P3, PT, R35, R12, PT ;  /* 0x0000000c2300720b */ /* 0x000fe40003f6e000 */
[----:B------:R-:W-:-:S03]  /*21b0*/  FSETP.NAN.AND P6, PT, R14, R14, PT ;  /* 0x0000000e0e00720b */ /* 0x000fc60003fc8000 */
[----:B------:R-:W-:Y:S02]  /*21c0*/  @!P4 SEL R12, R12, R35, !P3 ;  /* 0x000000230c0cc207 */ /* 0x000fe40005800000 */
[----:B------:R-:W-:Y:S02]  /*21d0*/  FSETP.GEU.AND P4, PT, R47, R10, PT ;  /* 0x0000000a2f00720b */ /* 0x000fe40003f8e000 */
[----:B------:R-:W-:Y:S02]  /*21e0*/  FSETP.NAN.AND P0, PT, R15, R15, PT ;  /* 0x0000000f0f00720b */ /* 0x000fe40003f08000 */
[----:B------:R-:W-:Y:S02]  /*21f0*/  @!P5 SEL R10, R10, R47, !P4 ;  /* 0x0000002f0a0ad207 */ /* 0x000fe40006000000 */
[----:B------:R-:W-:-:S04]  /*2200*/  FSETP.GEU.AND P5, PT, R49, R14, PT ;  /* 0x0000000e3100720b */ /* 0x000fc80003fae000 */
[----:B------:R-:W-:Y:S02]  /*2210*/  @!P6 SEL R14, R14, R49, !P5 ;  /* 0x000000310e0ee207 */ /* 0x000fe40006800000 */
[----:B------:R-:W-:-:S04]  /*2220*/  FSETP.GEU.AND P6, PT, R52, R15, PT ;  /* 0x0000000f3400720b */ /* 0x000fc80003fce000 */
[----:B------:R-:W-:Y:S02]  /*2230*/  @!P0 SEL R15, R15, R52, !P6 ;  /* 0x000000340f0f8207 */ /* 0x000fe40007000000 */
[----:B------:R-:W-:Y:S02]  /*2240*/  ISETP.NE.AND P0, PT, R82, RZ, PT ;  /* 0x000000ff5200720c */ /* 0x000fe40003f05270 */
[----:B------:R-:W-:Y:S02]  /*2250*/  P2R R22, PR, RZ, 0x8 ;  /* 0x00000008ff167803 */ /* 0x000fe40000000000 */
[----:B------:R-:W-:Y:S02]  /*2260*/  ISETP.NE.AND P3, PT, R6, RZ, PT ;  /* 0x000000ff0600720c */ /* 0x000fe40003f65270 */
[----:B------:R-:W-:Y:S02]  /*2270*/  SEL R6, RZ, 0x1, !P0 ;  /* 0x00000001ff067807 */ /* 0x000fe40004000000 */
[----:B------:R-:W-:-:S04]  /*2280*/  ISETP.NE.AND P0, PT, R63, RZ, PT ;  /* 0x000000ff3f00720c */ /* 0x000fc80003f05270 */
        /* <DEDUP_REMOVED lines=13> */
[----:B------:R-:W-:Y:S02]  /*2360*/  ISETP.NE.AND P0, PT, R20, RZ, PT ;  /* 0x000000ff1400720c */ /* 0x000fe40003f05270 */
[----:B------:R-:W-:Y:S02]  /*2370*/  P2R R23, PR, RZ, 0x10 ;  /* 0x00000010ff177803 */ /* 0x000fe40000000000 */
[----:B------:R-:W-:Y:S02]  /*2380*/  ISETP.NE.AND P4, PT, R8, RZ, PT ;  /* 0x000000ff0800720c */ /* 0x000fe40003f85270 */
[----:B------:R-:W-:Y:S02]  /*2390*/  SEL R8, R6, 0x2, P0 ;  /* 0x0000000206087807 */ /* 0x000fe40000000000 */
[----:B------:R-:W-:-:S04]  /*23a0*/  ISETP.NE.AND P0, PT, R16, RZ, PT ;  /* 0x000000ff1000720c */ /* 0x000fc80003f05270 */
[----:B------:R-:W-:Y:S02]  /*23b0*/  SEL R19, R11, 0x2, P0 ;  /* 0x000000020b137807 */ /* 0x000fe40000000000 */
[----:B------:R-:W-:Y:S02]  /*23c0*/  ISETP.NE.AND P0, PT, R17, RZ, PT ;  /* 0x000000ff1100720c */ /* 0x000fe40003f05270 */
[----:B------:R-:W-:Y:S02]  /*23d0*/  P2R R35, PR, RZ, 0x40 ;  /* 0x00000040ff237803 */ /* 0x000fe40000000000 */
[----:B------:R-:W-:Y:S02]  /*23e0*/  SEL R16, R13, 0x2, P0 ;  /* 0x000000020d107807 */ /* 0x000fe40000000000 */
[----:B------:R-:W-:Y:S02]  /*23f0*/  ISETP.NE.AND P0, PT, R61, RZ, PT ;  /* 0x000000ff3d00720c */ /* 0x000fe40003f05270 */
[----:B------:R-:W-:-:S02]  /*2400*/  ISETP.NE.AND P6, PT, R59, RZ, PT ;  /* 0x000000ff3b00720c */ /* 0x000fc40003fc5270 */
[----:B------:R-:W-:Y:S02]  /*2410*/  SEL R11, R18, 0x2, P0 ;  /* 0x00000002120b7807 */ /* 0x000fe40000000000 */
[----:B------:R-:W-:Y:S02]  /*2420*/  ISETP.NE.AND P0, PT, R51, RZ, PT ;  /* 0x000000ff3300720c */ /* 0x000fe40003f05270 */
[----:B------:R-:W-:Y:S02]  /*2430*/  SEL R18, R52, 0x2, P6 ;  /* 0x0000000234127807 */ /* 0x000fe40003000000 */
[----:B------:R-:W-:Y:S02]  /*2440*/  ISETP.NE.AND P6, PT, R74, RZ, PT ;  /* 0x000000ff4a00720c */ /* 0x000fe40003fc5270 */
[----:B------:R-:W-:Y:S02]  /*2450*/  SEL R6, R47, 0x2, P0 ;  /* 0x000000022f067807 */ /* 0x000fe40000000000 */
[----:B------:R-:W-:-:S02]  /*2460*/  ISETP.NE.AND P0, PT, R48, RZ, PT ;  /* 0x000000ff3000720c */ /* 0x000fc40003f05270 */
[----:B------:R-:W-:Y:S02]  /*2470*/  P2R R20, PR, RZ, 0x40 ;  /* 0x00000040ff147803 */ /* 0x000fe40000000000 */
[----:B------:R-:W-:Y:S02]  /*2480*/  ISETP.NE.AND P6, PT, R54, RZ, PT ;  /* 0x000000ff3600720c */ /* 0x000fe40003fc5270 */
[----:B------:R-:W-:Y:S02]  /*2490*/  SEL R13, R49, 0x2, P0 ;  /* 0x00000002310d7807 */ /* 0x000fe40000000000 */
[----:B------:R-:W-:Y:S02]  /*24a0*/  ISETP.NE.AND P0, PT, R46, RZ, PT ;  /* 0x000000ff2e00720c */ /* 0x000fe40003f05270 */
        /* <DEDUP_REMOVED lines=22> */
[----:B------:R-:W-:Y:S02]  /*2610*/  P2R R30, PR, RZ, 0x20 ;  /* 0x00000020ff1e7803 */ /* 0x000fe40000000000 */
[----:B------:R-:W-:Y:S02]  /*2620*/  P2R R55, PR, RZ, 0x40 ;  /* 0x00000040ff377803 */ /* 0x000fe40000000000 */
[----:B------:R-:W-:Y:S02]  /*2630*/  ISETP.NE.AND P5, PT, R60, RZ, PT ;  /* 0x000000ff3c00720c */ /* 0x000fe40003fa5270 */
[----:B------:R-:W-:-:S02]  /*2640*/  ISETP.NE.AND P6, PT, R31, RZ, PT ;  /* 0x000000ff1f00720c */ /* 0x000fc40003fc5270 */
[----:B------:R-:W-:Y:S02]  /*2650*/  SEL R53, R53, 0x2, P5 ;  /* 0x0000000235357807 */ /* 0x000fe40002800000 */
[----:B------:R-:W-:Y:S02]  /*2660*/  P2R R54, PR, RZ, 0x40 ;  /* 0x00000040ff367803 */ /* 0x000fe40000000000 */
[----:B------:R-:W-:Y:S02]  /*2670*/  ISETP.NE.AND P6, PT, R70, RZ, PT ;  /* 0x000000ff4600720c */ /* 0x000fe40003fc5270 */
[----:B------:R-:W-:Y:S02]  /*2680*/  SEL R17, R19, 0x3, P0 ;  /* 0x0000000313117807 */ /* 0x000fe40000000000 */
[----:B------:R-:W-:Y:S02]  /*2690*/  SEL R19, R8, 0x3, P1 ;  /* 0x0000000308137807 */ /* 0x000fe40000800000 */
[----:B------:R-:W-:-:S02]  /*26a0*/  SEL R8, R53, 0x3, P2 ;  /* 0x0000000335087807 */ /* 0x000fc40001000000 */
        /* <DEDUP_REMOVED lines=20> */
[----:B------:R-:W-:Y:S02]  /*27f0*/  SEL R18, R18, 0x3, P6 ;  /* 0x0000000312127807 */ /* 0x000fe40003000000 */
[----:B------:R-:W-:-:S04]  /*2800*/  ISETP.NE.AND P6, PT, R9, RZ, PT ;  /* 0x000000ff0900720c */ /* 0x000fc80003fc5270 */
[----:B------:R-:W-:Y:S02]  /*2810*/  SEL R13, R13, 0x3, P6 ;  /* 0x000000030d0d7807 */ /* 0x000fe40003000000 */
[----:B------:R-:W-:-:S04]  /*2820*/  ISETP.NE.AND P6, PT, R21, RZ, PT ;  /* 0x000000ff1500720c */ /* 0x000fc80003fc5270 */
[----:B------:R-:W-:Y:S02]  /*2830*/  SEL R6, R6, 0x3, P6 ;  /* 0x0000000306067807 */ /* 0x000fe40003000000 */
[----:B------:R-:W-:-:S04]  /*2840*/  ISETP.NE.AND P6, PT, R28, RZ, PT ;  /* 0x000000ff1c00720c */ /* 0x000fc80003fc5270 */
[----:B------:R-:W-:Y:S02]  /*2850*/  SEL R19, R19, 0x4, P6 ;  /* 0x0000000413137807 */ /* 0x000fe40003000000 */
[----:B------:R-:W-:Y:S02]  /*2860*/  ISETP.NE.AND P6, PT, R29, RZ, PT ;  /* 0x000000ff1d00720c */ /* 0x000fe40003fc5270 */
[----:B------:R-:W-:Y:S02]  /*2870*/  SEL R16, R16, 0x3, P3 ;  /* 0x0000000310107807 */ /* 0x000fe40001800000 */
[----:B------:R-:W-:Y:S02]  /*2880*/  SEL R17, R17, 0x4, P6 ;  /* 0x0000000411117807 */ /* 0x000fe40003000000 */
[----:B------:R-:W-:Y:S02]  /*2890*/  ISETP.NE.AND P6, PT, R31, RZ, PT ;  /* 0x000000ff1f00720c */ /* 0x000fe40003fc5270 */
[----:B------:R-:W-:-:S02]  /*28a0*/  SEL R11, R11, 0x3, P4 ;  /* 0x000000030b0b7807 */ /* 0x000fc40002000000 */
[----:B------:R-:W-:Y:S02]  /*28b0*/  SEL R16, R16, 0x4, P6 ;  /* 0x0000000410107807 */ /* 0x000fe40003000000 */
        /* <DEDUP_REMOVED lines=35> */
[----:B------:R-:W-:Y:S02]  /*2af0*/  ISETP.NE.AND P0, PT, R41, RZ, PT ;  /* 0x000000ff2900720c */ /* 0x000fe40003f05270 */
[----:B------:R-:W-:Y:S02]  /*2b00*/  SEL R6, R6, 0x6, P6 ;  /* 0x0000000606067807 */ /* 0x000fe40003000000 */
[----:B------:R-:W-:Y:S02]  /*2b10*/  ISETP.NE.AND P6, PT, R20, RZ, PT ;  /* 0x000000ff1400720c */ /* 0x000fe40003fc5270 */
[----:B------:R-:W-:-:S02]  /*2b20*/  SEL R16, R16, 0x7, P0 ;  /* 0x0000000710107807 */ /* 0x000fc40000000000 */
[----:B------:R-:W-:Y:S02]  /*2b30*/  SEL R13, R13, 0x6, P6 ;  /* 0x000000060d0d7807 */ /* 0x000fe40003000000 */
[----:B------:R-:W-:Y:S02]  /*2b40*/  ISETP.NE.AND P0, PT, R80, RZ, PT ;  /* 0x000000ff5000720c */ /* 0x000fe40003f05270 */
[----:B------:R-:W-:Y:S02]  /*2b50*/  ISETP.NE.AND P3, PT, R40, RZ, PT ;  /* 0x000000ff2800720c */ /* 0x000fe40003f65270 */
[----:B------:R-:W-:Y:S02]  /*2b60*/  SEL R21, R13, 0x7, P0 ;  /* 0x000000070d157807 */ /* 0x000fe40000000000 */
[----:B------:R-:W-:Y:S02]  /*2b70*/  ISETP.NE.AND P0, PT, R79, RZ, PT ;  /* 0x000000ff4f00720c */ /* 0x000fe40003f05270 */
[----:B------:R-:W-:-:S02]  /*2b80*/  SEL R11, R11, 0x7, P3 ;  /* 0x000000070b0b7807 */ /* 0x000fc40001800000 */
[----:B------:R-:W-:Y:S02]  /*2b90*/  ISETP.NE.AND P3, PT, R22, RZ, PT ;  /* 0x000000ff1600720c */ /* 0x000fe40003f65270 */
[----:B------:R-:W-:Y:S02]  /*2ba0*/  SEL R22, R6, 0x7, P0 ;  /* 0x0000000706167807 */ /* 0x000fe40000000000 */
[----:B------:R-:W1:Y:S01]  /*2bb0*/  S2R R6, SR_TID.X ;  /* 0x0000000000067919 */ /* 0x000e620000002100 */
[----:B------:R-:W2:Y:S01]  /*2bc0*/  S2UR UR5, SR_CgaCtaId ;  /* 0x00000000000579c3 */ /* 0x000ea20000008800 */
[----:B------:R-:W-:Y:S02]  /*2bd0*/  ISETP.NE.AND P2, PT, R43, RZ, PT ;  /* 0x000000ff2b00720c */ /* 0x000fe40003f45270 */
[----:B------:R-:W-:Y:S02]  /*2be0*/  ISETP.NE.AND P4, PT, R76, RZ, PT ;  /* 0x000000ff4c00720c */ /* 0x000fe40003f85270 */
[----:B------:R-:W-:-:S02]  /*2bf0*/  SEL R19, R19, 0x7, P2 ;  /* 0x0000000713137807 */ /* 0x000fc40001000000 */
[----:B------:R-:W-:Y:S02]  /*2c00*/  SEL R8, R8, 0x6, P4 ;  /* 0x0000000608087807 */ /* 0x000fe40002000000 */
[----:B------:R-:W-:Y:S02]  /*2c10*/  ISETP.NE.AND P2, PT, R78, RZ, PT ;  /* 0x000000ff4e00720c */ /* 0x000fe40003f45270 */
[----:B------:R-:W-:Y:S02]  /*2c20*/  ISETP.NE.AND P1, PT, R42, RZ, PT ;  /* 0x000000ff2a00720c */ /* 0x000fe40003f25270 */
[----:B------:R-:W-:Y:S01]  /*2c30*/  ISETP.NE.AND P5, PT, R77, RZ, PT ;  /* 0x000000ff4d00720c */ /* 0x000fe20003fa5270 */
[----:B------:R-:W-:Y:S01]  /*2c40*/  UMOV UR4, 0x400 ;  /* 0x0000040000047882 */ /* 0x000fe20000000000 */
[----:B------:R-:W-:Y:S02]  /*2c50*/  SEL R20, R8, 0x7, P2 ;  /* 0x0000000708147807 */ /* 0x000fe40001000000 */
[----:B------:R-:W-:-:S02]  /*2c60*/  SEL R17, R17, 0x7, P1 ;  /* 0x0000000711117807 */ /* 0x000fc40000800000 */
[----:B------:R-:W-:Y:S02]  /*2c70*/  SEL R18, R18, 0x6, P5 ;  /* 0x0000000612127807 */ /* 0x000fe40002800000 */
[----:B------:R-:W-:Y:S01]  /*2c80*/  ISETP.NE.AND P1, PT, R81, RZ, PT ;  /* 0x000000ff5100720c */ /* 0x000fe20003f25270 */
[----:B--2---:R-:W-:Y:S01]  /*2c90*/  UPRMT UR4, UR5, 0x654, UR4 ;  /* 0x0000065405047896 */ /* 0x004fe20008000004 */
[----:B-1----:R-:W-:-:S05]  /*2ca0*/  IMAD.SHL.U32 R9, R6, 0x8, RZ ;  /* 0x0000000806097824 */ /* 0x002fca00078e00ff */
[----:B------:R-:W-:Y:S02]  /*2cb0*/  SHF.R.U32.HI R8, RZ, 0x9, R9 ;  /* 0x00000009ff087819 */ /* 0x000fe40000011609 */
[----:B------:R-:W-:Y:S02]  /*2cc0*/  SEL R18, R18, 0x7, P1 ;  /* 0x0000000712127807 */ /* 0x000fe40000800000 */
[----:B------:R-:W-:Y:S02]  /*2cd0*/  SGXT.U32 R8, R8, 0x1 ;  /* 0x000000010808781a */ /* 0x000fe40000000000 */
[----:B------:R-:W-:Y:S02]  /*2ce0*/  ISETP.NE.AND P4, PT, R23, RZ, PT ;  /* 0x000000ff1700720c */ /* 0x000fe40003f85270 */
[----:B------:R-:W-:Y:S02]  /*2cf0*/  ISETP.NE.AND P1, PT, R50, RZ, PT ;  /* 0x000000ff3200720c */ /* 0x000fe40003f25270 */
[----:B------:R-:W-:-:S02]  /*2d00*/  LOP3.LUT R6, R9, 0x3f8, RZ, 0xc0, !PT ;  /* 0x000003f809067812 */ /* 0x000fc400078ec0ff */
[----:B------:R-:W-:Y:S02]  /*2d10*/  LOP3.LUT R9, R8, 0x3f8, R9, 0xf8, !PT ;  /* 0x000003f808097812 */ /* 0x000fe400078ef809 */
[----:B------:R-:W-:Y:S02]  /*2d20*/  LEA R23, R8, UR4, 0x2 ;  /* 0x0000000408177c11 */ /* 0x000fe4000f8e10ff */
[----:B------:R-:W-:Y:S02]  /*2d30*/  SEL R13, R11, 0x8, P1 ;  /* 0x000000080b0d7807 */ /* 0x000fe40000800000 */
[----:B------:R-:W-:Y:S01]  /*2d40*/  LEA R11, R9, UR4, 0x2 ;  /* 0x00000004090b7c11 */ /* 0x000fe2000f8e10ff */
[----:B------:R-:W-:Y:S01]  /*2d50*/  IMAD R23, R6, 0x4, R23 ;  /* 0x0000000406177824 */ /* 0x000fe200078e0217 */
[----:B------:R-:W-:Y:S01]  /*2d60*/  ISETP.NE.AND P1, PT, R26, RZ, PT ;  /* 0x000000ff1a00720c */ /* 0x000fe20003f25270 */
[----:B------:R-:W1:Y:S02]  /*2d70*/  LDC.64 R8, c[0x0][0x218] ;  /* 0x00008600ff087b82 */ /* 0x000e640000000a00 */
[----:B------:R-:W-:Y:S04]  /*2d80*/  STS [R11], R75 ;  /* 0x0000004b0b007388 */ /* 0x000fe80000000800 */
[----:B------:R-:W-:Y:S04]  /*2d90*/  STS [R23+0x4], R24 ;  /* 0x0000041817007388 */ /* 0x000fe80000000800 */
[----:B------:R-:W-:Y:S04]  /*2da0*/  STS [R11+0x8], R25 ;  /* 0x000008190b007388 */ /* 0x000fe80000000800 */
[----:B------:R-:W-:Y:S04]  /*2db0*/  STS [R23+0xc], R27 ;  /* 0x00000c1b17007388 */ /* 0x000fe80000000800 */
[----:B------:R2:W-:Y:S04]  /*2dc0*/  STS [R11+0x10], R12 ;  /* 0x0000100c0b007388 */ /* 0x0005e80000000800 */
[----:B------:R-:W-:Y:S04]  /*2dd0*/  STS [R23+0x14], R10 ;  /* 0x0000140a17007388 */ /* 0x000fe80000000800 */
[----:B------:R3:W-:Y:S04]  /*2de0*/  STS [R11+0x18], R14 ;  /* 0x0000180e0b007388 */ /* 0x0007e80000000800 */
[----:B------:R4:W-:Y:S01]  /*2df0*/  STS [R23+0x1c], R15 ;  /* 0x00001c0f17007388 */ /* 0x0009e20000000800 */
[----:B------:R-:W-:-:S04]  /*2e00*/  LOP3.LUT R6, R0, 0x7f, RZ, 0xc0, !PT ;  /* 0x0000007f00067812 */ /* 0x000fc800078ec0ff */
[----:B------:R-:W-:Y:S01]  /*2e10*/  LEA R26, R6, UR4, 0x2 ;  /* 0x00000004061a7c11 */ /* 0x000fe2000f8e10ff */
[----:B------:R-:W-:Y:S01]  /*2e20*/  BAR.SYNC.DEFER_BLOCKING 0x0 ;  /* 0x0000000000007b1d */ /* 0x000fe20000010000 */
[----:B------:R-:W-:-:S05]  /*2e30*/  IMAD.HI R6, R3, 0x1948b0fd, RZ ;  /* 0x1948b0fd03067827 */ /* 0x000fca00078e02ff */
[----:B------:R-:W-:Y:S01]  /*2e40*/  SHF.R.U32.HI R31, RZ, 0x1f, R6 ;  /* 0x0000001fff1f7819 */ /* 0x000fe20000011606 */
[----:B------:R-:W-:Y:S01]  /*2e50*/  ULDC.64 UR4, c[0x0][0x220] ;  /* 0x0000880000047ab9 */ /* 0x000fe20000000a00 */
[----:B------:R-:W5:Y:S02]  /*2e60*/  LDS R29, [R26] ;  /* 0x000000001a1d7984 */ /* 0x000f640000000800 */
[----:B--2---:R-:W-:Y:S02]  /*2e70*/  LEA.HI.SX32 R12, R6, R31, 0x1d ;  /* 0x0000001f060c7211 */ /* 0x004fe400078feaff */
[----:B------:R-:W2:Y:S01]  /*2e80*/  LDS R25, [R26+0x200] ;  /* 0x000200001a197984 */ /* 0x000ea20000000800 */
[----:B------:R-:W-:Y:S02]  /*2e90*/  LOP3.LUT R6, R5, 0x7f, R0, 0xf8, !PT ;  /* 0x0000007f05067812 */ /* 0x000fe400078ef800 */
[----:B------:R-:W-:Y:S01]  /*2ea0*/  IMAD R5, R12, -0x51, R3 ;  /* 0xffffffaf0c057824 */ /* 0x000fe200078e0203 */
[----:B---3--:R-:W-:Y:S01]  /*2eb0*/  SEL R14, R17, 0x8, P1 ;  /* 0x00000008110e7807 */ /* 0x008fe20000800000 */
[----:B------:R-:W3:Y:S01]  /*2ec0*/  LDS R27, [R26+0x400] ;  /* 0x000400001a1b7984 */ /* 0x000ee20000000800 */
[----:B------:R-:W-:Y:S01]  /*2ed0*/  ISETP.GE.AND P0, PT, R6, 0x200, PT ;  /* 0x000002000600780c */ /* 0x000fe20003f06270 */
[----:B------:R-:W-:Y:S01]  /*2ee0*/  IMAD R17, R12, 0xf300, R5 ;  /* 0x0000f3000c117824 */ /* 0x000fe200078e0205 */
[----:B------:R-:W-:Y:S01]  /*2ef0*/  ISETP.NE.AND P2, PT, R44, RZ, PT ;  /* 0x000000ff2c00720c */ /* 0x000fe20003f45270 */
[----:B------:R-:W3:Y:S01]  /*2f00*/  LDS R31, [R26+0x600] ;  /* 0x000600001a1f7984 */ /* 0x000ee20000000800 */
[----:B------:R-:W-:Y:S01]  /*2f10*/  ISETP.LT.AND P1, PT, R3, 0x144, !P0 ;  /* 0x000001440300780c */ /* 0x000fe20004721270 */
[----:B------:R-:W-:Y:S01]  /*2f20*/  IMAD R11, R6, 0x51, R17 ;  /* 0x00000051060b7824 */ /* 0x000fe200078e0211 */
[----:B------:R-:W-:Y:S01]  /*2f30*/  SEL R16, R16, 0x8, P2 ;  /* 0x0000000810107807 */ /* 0x000fe20001000000 */
[----:B------:R-:W3:Y:S01]  /*2f40*/  LDS R33, [R26+0x804] ;  /* 0x000804001a217984 */ /* 0x000ee20000000800 */
[----:B------:R-:W-:Y:S01]  /*2f50*/  ISETP.NE.AND P2, PT, R45, RZ, PT ;  /* 0x000000ff2d00720c */ /* 0x000fe20003f45270 */
[----:B-1----:R-:W-:Y:S01]  /*2f60*/  IMAD.WIDE R10, R11, 0x4, R8 ;  /* 0x000000040b0a7825 */ /* 0x002fe200078e0208 */
[----:B------:R-:W-:Y:S01]  /*2f70*/  LOP3.LUT R12, R6, 0x80, RZ, 0xfc, !PT ;  /* 0x00000080060c7812 */ /* 0x000fe200078efcff */
[----:B------:R-:W-:Y:S01]  /*2f80*/  LDS R37, [R26+0xe04] ;  /* 0x000e04001a257984 */ /* 0x000fe20000000800 */
[----:B------:R-:W-:Y:S01]  /*2f90*/  ISETP.NE.AND P6, PT, R35, RZ, PT ;  /* 0x000000ff2300720c */ /* 0x000fe20003fc5270 */
[----:B------:R-:W-:Y:S01]  /*2fa0*/  VIADD R0, R3, 0x1 ;  /* 0x0000000103007836 */ /* 0x000fe20000000000 */
[----:B------:R-:W-:Y:S01]  /*2fb0*/  SEL R19, R19, 0x8, P2 ;  /* 0x0000000813137807 */ /* 0x000fe20001000000 */
[----:B------:R-:W1:Y:S01]  /*2fc0*/  LDS R35, [R26+0xa04] ;  /* 0x000a04001a237984 */ /* 0x000e620000000800 */
[----:B------:R-:W-:Y:S01]  /*2fd0*/  ISETP.GE.AND P2, PT, R12, 0x200, PT ;  /* 0x000002000c00780c */ /* 0x000fe20003f46270 */
[----:B----4-:R-:W-:Y:S01]  /*2fe0*/  IMAD.HI R23, R0, 0x1948b0fd, RZ ;  /* 0x1948b0fd00177827 */ /* 0x010fe200078e02ff */
[----:B------:R-:W-:-:S03]  /*2ff0*/  SEL R15, R20, 0x8, P3 ;  /* 0x00000008140f7807 */ /* 0x000fc60001800000 */
[----:B------:R-:W-:Y:S01]  /*3000*/  IMAD R20, R4, 0x200, R7 ;  /* 0x0000020004147824 */ /* 0x000fe200078e0207 */
[----:B------:R-:W-:Y:S01]  /*3010*/  SHF.R.U32.HI R4, RZ, 0x1f, R23 ;  /* 0x0000001fff047819 */ /* 0x000fe20000011617 */
[----:B------:R-:W-:Y:S01]  /*3020*/  IMAD R5, R12, 0x51, R17 ;  /* 0x000000510c057824 */ /* 0x000fe200078e0211 */
[----:B-----5:R4:W-:Y:S01]  /*3030*/  @P1 STG.E desc[UR6][R10.64], R29 ;  /* 0x0000001d0a001986 */ /* 0x0209e2000c101906 */
[----:B------:R-:W-:-:S03]  /*3040*/  ISETP.LT.AND P1, PT, R3, 0x144, !P2 ;  /* 0x000001440300780c */ /* 0x000fc60005721270 */
[----:B------:R-:W5:Y:S01]  /*3050*/  LDS R29, [R26+0xc04] ;  /* 0x000c04001a1d7984 */ /* 0x000f620000000800 */
[----:B------:R-:W-:Y:S01]  /*3060*/  LEA.HI.SX32 R23, R23, R4, 0x1d ;  /* 0x0000000417177211 */ /* 0x000fe200078feaff */
[----:B------:R-:W-:Y:S01]  /*3070*/  IMAD.WIDE R4, R5, 0x4, R8 ;  /* 0x0000000405047825 */ /* 0x000fe200078e0208 */
[----:B------:R-:W-:Y:S02]  /*3080*/  LOP3.LUT R7, R6, 0x100, RZ, 0xfc, !PT ;  /* 0x0000010006077812 */ /* 0x000fe400078efcff */
[----:B------:R-:W-:Y:S02]  /*3090*/  ISETP.NE.AND P5, PT, R30, RZ, PT ;  /* 0x000000ff1e00720c */ /* 0x000fe40003fa5270 */
[----:B----4-:R-:W-:-:S03]  /*30a0*/  LOP3.LUT R10, R6, 0x180, RZ, 0xfc, !PT ;  /* 0x00000180060a7812 */ /* 0x010fc600078efcff */
[----:B--2---:R2:W-:Y:S01]  /*30b0*/  @P1 STG.E desc[UR6][R4.64], R25 ;  /* 0x0000001904001986 */ /* 0x0045e2000c101906 */
[----:B------:R-:W-:Y:S01]  /*30c0*/  ISETP.GE.AND P1, PT, R7, 0x200, PT ;  /* 0x000002000700780c */ /* 0x000fe20003f26270 */
[C---:B------:R-:W-:Y:S01]  /*30d0*/  IMAD R24, R23.reuse, -0x51, R0 ;  /* 0xffffffaf17187824 */ /* 0x040fe200078e0200 */
[----:B------:R-:W-:Y:S02]  /*30e0*/  ISETP.GE.AND P3, PT, R10, 0x200, PT ;  /* 0x000002000a00780c */ /* 0x000fe40003f66270 */
[----:B------:R-:W-:Y:S01]  /*30f0*/  SEL R18, R18, 0x8, P4 ;  /* 0x0000000812127807 */ /* 0x000fe20002000000 */
[----:B------:R-:W-:Y:S01]  /*3100*/  IMAD R11, R23, 0xf300, R24 ;  /* 0x0000f300170b7824 */ /* 0x000fe200078e0218 */
[----:B------:R-:W-:Y:S02]  /*3110*/  SEL R21, R21, 0x8, P5 ;  /* 0x0000000815157807 */ /* 0x000fe40002800000 */
[C---:B------:R-:W-:Y:S02]  /*3120*/  ISETP.LT.AND P4, PT, R3.reuse, 0x144, !P1 ;  /* 0x000001440300780c */ /* 0x040fe40004f81270 */
[----:B------:R-:W-:-:S02]  /*3130*/  ISETP.LT.AND P5, PT, R3, 0x144, !P3 ;  /* 0x000001440300780c */ /* 0x000fc40005fa1270 */
[C---:B------:R-:W-:Y:S01]  /*3140*/  ISETP.LT.AND P0, PT, R0.reuse, 0x144, !P0 ;  /* 0x000001440000780c */ /* 0x040fe20004701270 */
[C-C-:B------:R-:W-:Y:S01]  /*3150*/  IMAD R3, R7.reuse, 0x51, R17.reuse ;  /* 0x0000005107037824 */ /* 0x140fe200078e0211 */
[----:B------:R-:W-:Y:S01]  /*3160*/  ISETP.LT.AND P2, PT, R0, 0x144, !P2 ;  /* 0x000001440000780c */ /* 0x000fe20005741270 */
[----:B--2---:R-:W-:Y:S01]  /*3170*/  IMAD R5, R10, 0x51, R17 ;  /* 0x000000510a057824 */ /* 0x004fe200078e0211 */
[----:B------:R-:W-:Y:S01]  /*3180*/  SEL R22, R22, 0x8, P6 ;  /* 0x0000000816167807 */ /* 0x000fe20003000000 */
[--C-:B------:R-:W-:Y:S01]  /*3190*/  IMAD R23, R7, 0x51, R11.reuse ;  /* 0x0000005107177824 */ /* 0x100fe200078e020b */
[----:B------:R-:W-:Y:S01]  /*31a0*/  ISETP.LT.AND P1, PT, R0, 0x144, !P1 ;  /* 0x000001440000780c */ /* 0x000fe20004f21270 */
[----:B------:R-:W-:Y:S01]  /*31b0*/  IMAD R7, R6, 0x51, R11 ;  /* 0x0000005106077824 */ /* 0x000fe200078e020b */
[----:B------:R-:W-:Y:S01]  /*31c0*/  ISETP.NE.AND P6, PT, R2, RZ, PT ;  /* 0x000000ff0200720c */ /* 0x000fe20003fc5270 */
[----:B------:R-:W-:Y:S01]  /*31d0*/  IMAD.WIDE R2, R3, 0x4, R8 ;  /* 0x0000000403027825 */ /* 0x000fe200078e0208 */
[----:B------:R-:W-:-:S03]  /*31e0*/  ISETP.LT.AND P3, PT, R0, 0x144, !P3 ;  /* 0x000001440000780c */ /* 0x000fc60005f61270 */
[----:B------:R-:W-:Y:S02]  /*31f0*/  IMAD R17, R12, 0x51, R11 ;  /* 0x000000510c117824 */ /* 0x000fe400078e020b */
[----:B------:R-:W-:Y:S01]  /*3200*/  IMAD.WIDE R4, R5, 0x4, R8 ;  /* 0x0000000405047825 */ /* 0x000fe200078e0208 */
[----:B------:R-:W-:-:S03]  /*3210*/  PRMT R16, R13, 0x3340, R16 ;  /* 0x000033400d107816 */ /* 0x000fc60000000010 */
[----:B------:R-:W-:Y:S01]  /*3220*/  IMAD.WIDE R6, R7, 0x4, R8 ;  /* 0x0000000407067825 */ /* 0x000fe200078e0208 */
[----:B---3--:R2:W-:Y:S03]  /*3230*/  @P4 STG.E desc[UR6][R2.64], R27 ;  /* 0x0000001b02004986 */ /* 0x0085e6000c101906 */
[----:B------:R-:W-:Y:S01]  /*3240*/  IMAD R25, R10, 0x51, R11 ;  /* 0x000000510a197824 */ /* 0x000fe200078e020b */
[----:B0-----:R2:W-:Y:S01]  /*3250*/  @P5 STG.E desc[UR6][R4.64], R31 ;  /* 0x0000001f04005986 */ /* 0x0015e2000c101906 */
[----:B------:R-:W-:Y:S01]  /*3260*/  IMAD.WIDE R10, R17, 0x4, R8 ;  /* 0x00000004110a7825 */ /* 0x000fe200078e0208 */
[----:B------:R-:W-:Y:S02]  /*3270*/  PRMT R19, R14, 0x3340, R19 ;  /* 0x000033400e137816 */ /* 0x000fe40000000013 */
[----:B------:R2:W-:Y:S01]  /*3280*/  @P0 STG.E desc[UR6][R6.64], R33 ;  /* 0x0000002106000986 */ /* 0x0005e2000c101906 */
[----:B------:R-:W-:Y:S01]  /*3290*/  IMAD.WIDE R12, R23, 0x4, R8 ;  /* 0x00000004170c7825 */ /* 0x000fe200078e0208 */
[----:B------:R-:W-:-:S03]  /*32a0*/  IADD3 R14, P0, R20, UR4, RZ ;  /* 0x00000004140e7c10 */ /* 0x000fc6000ff1e0ff */
[----:B------:R-:W-:Y:S01]  /*32b0*/  IMAD.WIDE R8, R25, 0x4, R8 ;  /* 0x0000000419087825 */ /* 0x000fe200078e0208 */
[----:B-1----:R2:W-:Y:S01]  /*32c0*/  @P2 STG.E desc[UR6][R10.64], R35 ;  /* 0x000000230a002986 */ /* 0x0025e2000c101906 */
[----:B------:R-:W-:Y:S02]  /*32d0*/  PRMT R18, R15, 0x3340, R18 ;  /* 0x000033400f127816 */ /* 0x000fe40000000012 */
[----:B------:R-:W-:Y:S01]  /*32e0*/  PRMT R21, R21, 0x3340, R22 ;  /* 0x0000334015157816 */ /* 0x000fe20000000016 */
[----:B-----5:R2:W-:Y:S01]  /*32f0*/  @P1 STG.E desc[UR6][R12.64], R29 ;  /* 0x0000001d0c001986 */ /* 0x0205e2000c101906 */
[----:B------:R-:W-:-:S03]  /*3300*/  LEA.HI.X.SX32 R15, R20, UR5, 0x1, P0 ;  /* 0x00000005140f7c11 */ /* 0x000fc600080f0eff */
[----:B------:R2:W-:Y:S01]  /*3310*/  @P3 STG.E desc[UR6][R8.64], R37 ;  /* 0x0000002508003986 */ /* 0x0005e2000c101906 */
[----:B------:R-:W-:Y:S02]  /*3320*/  PRMT R16, R16, 0x5410, R19 ;  /* 0x0000541010107816 */ /* 0x000fe40000000013 */
[----:B------:R-:W-:Y:S01]  /*3330*/  PRMT R17, R18, 0x5410, R21 ;  /* 0x0000541012117816 */ /* 0x000fe20000000015 */
[----:B------:R-:W-:Y:S06]  /*3340*/  @!P6 EXIT ;  /* 0x000000000000e94d */ /* 0x000fec0003800000 */
[----:B------:R-:W-:Y:S01]  /*3350*/  STG.E.64 desc[UR6][R14.64], R16 ;  /* 0x000000100e007986 */ /* 0x000fe2000c101b06 */
[----:B------:R-:W-:Y:S05]  /*3360*/  EXIT ;  /* 0x000000000000794d */ /* 0x000fea0003800000 */
.L_x_0:
[----:B------:R-:W-:-:S00]  /*3370*/  BRA `(.L_x_0) ;  /* 0xfffffffc00fc7947 */ /* 0x000fc0000383ffff */
[----:B------:R-:W-:-:S00]  /*3380*/  NOP ;  /* 0x0000000000007918 */ /* 0x000fc00000000000 */
[----:B------:R-:W-:-:S00]  /*3390*/  NOP ;  /* 0x0000000000007918 */ /* 0x000fc00000000000 */
[----:B------:R-:W-:-:S00]  /*33a0*/  NOP ;  /* 0x0000000000007918 */ /* 0x000fc00000000000 */
[----:B------:R-:W-:-:S00]  /*33b0*/  NOP ;  /* 0x0000000000007918 */ /* 0x000fc00000000000 */
[----:B------:R-:W-:-:S00]  /*33c0*/  NOP ;  /* 0x0000000000007918 */ /* 0x000fc00000000000 */
[----:B------:R-:W-:-:S00]  /*33d0*/  NOP ;  /* 0x0000000000007918 */ /* 0x000fc00000000000 */
[----:B------:R-:W-:-:S00]  /*33e0*/  NOP ;  /* 0x0000000000007918 */ /* 0x000fc00000000000 */
[----:B------:R-:W-:-:S00]  /*33f0*/  NOP ;  /* 0x0000000000007918 */ /* 0x000fc00000000000 */
.L_x_1:


//--------------------- .nv.shared.triton_poi_fused_max_pool2d_with_indices_17 --------------------------
	.section	.nv.shared.triton_poi_fused_max_pool2d_with_indices_17,"aw",@nobits
	.sectionflags	@""
	.align	16
	.zero		1024


//--------------------- .nv.constant0.triton_poi_fused_max_pool2d_with_indices_17 --------------------------
	.section	.nv.constant0.triton_poi_fused_max_pool2d_with_indices_17,"a",@progbits
	.sectionflags	@""
	.align	4
.nv.constant0.triton_poi_fused_max_pool2d_with_indices_17:
	.zero		560
